//
// Generated by NVIDIA NVVM Compiler
//
// Compiler Build ID: CL-36424714
// Cuda compilation tools, release 13.0, V13.0.88
// Based on NVVM 20.0.0
//

.version 9.0
.target sm_100
.address_size 64

	// .globl	_Z4initPfii
.extern .func  (.param .b32 func_retval0) vprintf
(
	.param .b64 vprintf_param_0,
	.param .b64 vprintf_param_1
)
;
.global .align 4 .b8 precalc_xorwow_matrix[102400];
.global .align 4 .b8 precalc_xorwow_offset_matrix[102400];
.global .align 4 .b8 mrg32k3aM1[2304];
.global .align 4 .b8 mrg32k3aM2[2304];
.global .align 4 .b8 mrg32k3aM1SubSeq[2016];
.global .align 4 .b8 mrg32k3aM2SubSeq[2016];
.global .align 4 .b8 mrg32k3aM1Seq[2304];
.global .align 4 .b8 mrg32k3aM2Seq[2304];
.const .align 8 .b8 __cr_lgamma_table[72];
.global .attribute(.managed) .align 4 .f32 diff;
.global .attribute(.managed) .align 4 .u32 Itr;
.global .attribute(.managed) .align 1 .u8 done;
.global .align 1 .b8 $str[23] = {91, 105, 116, 114, 93, 58, 32, 37, 100, 44, 32, 91, 100, 105, 102, 102, 93, 58, 32, 37, 102, 10};

.visible .entry _Z4initPfii(
	.param .u64 .ptr .align 1 _Z4initPfii_param_0,
	.param .u32 _Z4initPfii_param_1,
	.param .u32 _Z4initPfii_param_2
)
{
	.reg .pred 	%p<7>;
	.reg .b32 	%r<191>;
	.reg .b32 	%f<6>;
	.reg .b64 	%rd<13>;
	.reg .b64 	%fd<11>;

	ld.param.u64 	%rd2, [_Z4initPfii_param_0];
	ld.param.u32 	%r59, [_Z4initPfii_param_1];
	ld.param.u32 	%r58, [_Z4initPfii_param_2];
	cvta.to.global.u64 	%rd1, %rd2;
	mov.u32 	%r60, %tid.x;
	mov.u32 	%r61, %ctaid.x;
	mov.u32 	%r62, %ntid.x;
	mad.lo.s32 	%r63, %r61, %r62, %r60;
	xor.b32  	%r64, %r63, -1429050551;
	mul.lo.s32 	%r1, %r64, 1099087573;
	setp.gt.s32 	%p1, %r63, -1;
	selp.b32 	%r2, -644748465, -1947113066, %p1;
	mul.lo.s32 	%r3, %r59, %r63;
	add.s32 	%r4, %r3, %r59;
	setp.lt.s32 	%p2, %r59, 1;
	@%p2 bra 	$L__BB0_7;
	add.s32 	%r180, %r1, 5783321;
	xor.b32  	%r179, %r2, 88675123;
	add.s32 	%r178, %r2, 521288629;
	xor.b32  	%r177, %r1, 362436069;
	add.s32 	%r190, %r1, 123456789;
	add.s32 	%r10, %r58, 2;
	add.s32 	%r65, %r3, 1;
	max.s32 	%r11, %r4, %r65;
	sub.s32 	%r66, %r11, %r3;
	and.b32  	%r12, %r66, 3;
	setp.eq.s32 	%p3, %r12, 0;
	add.s32 	%r67, %r2, %r1;
	add.s32 	%r175, %r67, 6615241;
	mov.u32 	%r174, %r3;
	@%p3 bra 	$L__BB0_4;
	add.s32 	%r167, %r67, 6977678;
	neg.s32 	%r166, %r12;
	mov.u32 	%r174, %r3;
	mov.u32 	%r173, %r190;
$L__BB0_3:
	.pragma "nounroll";
	mov.u32 	%r190, %r177;
	mov.u32 	%r177, %r178;
	mov.u32 	%r178, %r179;
	mov.u32 	%r179, %r180;
	mov.u32 	%r175, %r167;
	div.s32 	%r69, %r174, %r58;
	mul.lo.s32 	%r70, %r69, %r58;
	sub.s32 	%r71, %r174, %r70;
	shr.u32 	%r72, %r173, 2;
	xor.b32  	%r73, %r72, %r173;
	shl.b32 	%r74, %r179, 4;
	shl.b32 	%r75, %r73, 1;
	xor.b32  	%r76, %r74, %r75;
	xor.b32  	%r77, %r76, %r179;
	xor.b32  	%r180, %r77, %r73;
	add.s32 	%r78, %r180, %r175;
	mul.hi.u32 	%r79, %r78, 1374389535;
	shr.u32 	%r80, %r79, 5;
	mul.lo.s32 	%r81, %r80, 100;
	sub.s32 	%r82, %r180, %r81;
	add.s32 	%r83, %r175, %r82;
	cvt.rn.f64.u32 	%fd1, %r83;
	div.rn.f64 	%fd2, %fd1, 0d4059000000000000;
	cvt.rn.f32.f64 	%f1, %fd2;
	mad.lo.s32 	%r84, %r10, %r69, %r10;
	add.s32 	%r85, %r71, %r84;
	add.s32 	%r86, %r85, 1;
	mul.wide.s32 	%rd3, %r86, 4;
	add.s64 	%rd4, %rd1, %rd3;
	st.global.f32 	[%rd4], %f1;
	add.s32 	%r174, %r174, 1;
	add.s32 	%r167, %r175, 362437;
	add.s32 	%r166, %r166, 1;
	setp.ne.s32 	%p4, %r166, 0;
	mov.u32 	%r173, %r190;
	@%p4 bra 	$L__BB0_3;
$L__BB0_4:
	sub.s32 	%r87, %r3, %r11;
	setp.gt.u32 	%p5, %r87, -4;
	@%p5 bra 	$L__BB0_7;
	add.s32 	%r184, %r175, 1449748;
	add.s32 	%r183, %r175, 1087311;
	add.s32 	%r182, %r175, 724874;
	add.s32 	%r181, %r175, 362437;
$L__BB0_6:
	mov.u32 	%r48, %r180;
	div.s32 	%r88, %r174, %r58;
	mul.lo.s32 	%r89, %r88, %r58;
	sub.s32 	%r90, %r174, %r89;
	shr.u32 	%r91, %r190, 2;
	xor.b32  	%r92, %r91, %r190;
	shl.b32 	%r93, %r48, 4;
	shl.b32 	%r94, %r92, 1;
	xor.b32  	%r95, %r93, %r94;
	xor.b32  	%r96, %r95, %r48;
	xor.b32  	%r49, %r96, %r92;
	add.s32 	%r97, %r49, %r181;
	mul.hi.u32 	%r98, %r97, 1374389535;
	shr.u32 	%r99, %r98, 5;
	mul.lo.s32 	%r100, %r99, 100;
	sub.s32 	%r101, %r49, %r100;
	add.s32 	%r102, %r184, %r101;
	add.s32 	%r103, %r102, -1087311;
	cvt.rn.f64.u32 	%fd3, %r103;
	div.rn.f64 	%fd4, %fd3, 0d4059000000000000;
	cvt.rn.f32.f64 	%f2, %fd4;
	mad.lo.s32 	%r104, %r10, %r88, %r10;
	add.s32 	%r105, %r90, %r104;
	add.s32 	%r106, %r105, 1;
	mul.wide.s32 	%rd5, %r106, 4;
	add.s64 	%rd6, %rd1, %rd5;
	st.global.f32 	[%rd6], %f2;
	add.s32 	%r107, %r174, 1;
	div.s32 	%r108, %r107, %r58;
	mul.lo.s32 	%r109, %r108, %r58;
	sub.s32 	%r110, %r107, %r109;
	shr.u32 	%r111, %r177, 2;
	xor.b32  	%r112, %r111, %r177;
	shl.b32 	%r113, %r49, 4;
	shl.b32 	%r114, %r112, 1;
	xor.b32  	%r115, %r113, %r114;
	xor.b32  	%r116, %r115, %r49;
	xor.b32  	%r50, %r116, %r112;
	add.s32 	%r117, %r50, %r182;
	mul.hi.u32 	%r118, %r117, 1374389535;
	shr.u32 	%r119, %r118, 5;
	mul.lo.s32 	%r120, %r119, 100;
	sub.s32 	%r121, %r50, %r120;
	add.s32 	%r122, %r184, %r121;
	add.s32 	%r123, %r122, -724874;
	cvt.rn.f64.u32 	%fd5, %r123;
	div.rn.f64 	%fd6, %fd5, 0d4059000000000000;
	cvt.rn.f32.f64 	%f3, %fd6;
	mad.lo.s32 	%r124, %r10, %r108, %r10;
	add.s32 	%r125, %r110, %r124;
	add.s32 	%r126, %r125, 1;
	mul.wide.s32 	%rd7, %r126, 4;
	add.s64 	%rd8, %rd1, %rd7;
	st.global.f32 	[%rd8], %f3;
	add.s32 	%r127, %r174, 2;
	div.s32 	%r128, %r127, %r58;
	mul.lo.s32 	%r129, %r128, %r58;
	sub.s32 	%r130, %r127, %r129;
	shr.u32 	%r131, %r178, 2;
	xor.b32  	%r132, %r131, %r178;
	shl.b32 	%r133, %r50, 4;
	shl.b32 	%r134, %r132, 1;
	xor.b32  	%r135, %r133, %r134;
	xor.b32  	%r136, %r135, %r50;
	xor.b32  	%r51, %r136, %r132;
	add.s32 	%r137, %r51, %r183;
	mul.hi.u32 	%r138, %r137, 1374389535;
	shr.u32 	%r139, %r138, 5;
	mul.lo.s32 	%r140, %r139, 100;
	sub.s32 	%r141, %r51, %r140;
	add.s32 	%r142, %r184, %r141;
	add.s32 	%r143, %r142, -362437;
	cvt.rn.f64.u32 	%fd7, %r143;
	div.rn.f64 	%fd8, %fd7, 0d4059000000000000;
	cvt.rn.f32.f64 	%f4, %fd8;
	mad.lo.s32 	%r144, %r10, %r128, %r10;
	add.s32 	%r145, %r130, %r144;
	add.s32 	%r146, %r145, 1;
	mul.wide.s32 	%rd9, %r146, 4;
	add.s64 	%rd10, %rd1, %rd9;
	st.global.f32 	[%rd10], %f4;
	add.s32 	%r147, %r174, 3;
	div.s32 	%r148, %r147, %r58;
	mul.lo.s32 	%r149, %r148, %r58;
	sub.s32 	%r150, %r147, %r149;
	shr.u32 	%r151, %r179, 2;
	xor.b32  	%r152, %r151, %r179;
	shl.b32 	%r153, %r51, 4;
	shl.b32 	%r154, %r152, 1;
	xor.b32  	%r155, %r153, %r154;
	xor.b32  	%r156, %r155, %r51;
	xor.b32  	%r180, %r156, %r152;
	add.s32 	%r157, %r180, %r184;
	mul.hi.u32 	%r158, %r157, 1374389535;
	shr.u32 	%r159, %r158, 5;
	mul.lo.s32 	%r160, %r159, 100;
	sub.s32 	%r161, %r180, %r160;
	add.s32 	%r162, %r184, %r161;
	cvt.rn.f64.u32 	%fd9, %r162;
	div.rn.f64 	%fd10, %fd9, 0d4059000000000000;
	cvt.rn.f32.f64 	%f5, %fd10;
	mad.lo.s32 	%r163, %r10, %r148, %r10;
	add.s32 	%r164, %r150, %r163;
	add.s32 	%r165, %r164, 1;
	mul.wide.s32 	%rd11, %r165, 4;
	add.s64 	%rd12, %rd1, %rd11;
	st.global.f32 	[%rd12], %f5;
	add.s32 	%r184, %r184, 1449748;
	add.s32 	%r183, %r183, 1449748;
	add.s32 	%r182, %r182, 1449748;
	add.s32 	%r181, %r181, 1449748;
	add.s32 	%r174, %r174, 4;
	setp.lt.s32 	%p6, %r174, %r4;
	mov.u32 	%r177, %r49;
	mov.u32 	%r178, %r50;
	mov.u32 	%r179, %r51;
	mov.u32 	%r190, %r48;
	@%p6 bra 	$L__BB0_6;
$L__BB0_7:
	ret;

}
	// .globl	_Z6solverPfii
.visible .entry _Z6solverPfii(
	.param .u64 .ptr .align 1 _Z6solverPfii_param_0,
	.param .u32 _Z6solverPfii_param_1,
	.param .u32 _Z6solverPfii_param_2
)
{
	.local .align 16 .b8 	__local_depot1[16];
	.reg .b64 	%SP;
	.reg .b64 	%SPL;
	.reg .pred 	%p<14>;
	.reg .b16 	%rs<4>;
	.reg .b32 	%r<87>;
	.reg .b32 	%f<107>;
	.reg .b64 	%rd<112>;
	.reg .b64 	%fd<16>;

	mov.u64 	%SPL, __local_depot1;
	cvta.local.u64 	%SP, %SPL;
	ld.param.u64 	%rd2, [_Z6solverPfii_param_0];
	ld.param.u32 	%r17, [_Z6solverPfii_param_1];
	ld.param.u32 	%r18, [_Z6solverPfii_param_2];
	cvta.to.global.u64 	%rd1, %rd2;
	mov.u32 	%r20, %tid.x;
	mov.u32 	%r21, %ctaid.x;
	mov.u32 	%r22, %ntid.x;
	mad.lo.s32 	%r1, %r21, %r22, %r20;
	mul.lo.s32 	%r2, %r17, %r1;
	add.s32 	%r3, %r2, %r17;
	ld.global.u8 	%rs1, [done];
	setp.ne.s16 	%p1, %rs1, 0;
	mov.b32 	%r86, 0;
	@%p1 bra 	$L__BB1_14;
	add.s32 	%r4, %r18, 2;
	mul.lo.s32 	%r24, %r18, %r18;
	cvt.rn.f32.u32 	%f1, %r24;
	add.s32 	%r5, %r2, 1;
	max.s32 	%r25, %r3, %r5;
	sub.s32 	%r26, %r25, %r2;
	and.b32  	%r6, %r26, 3;
	add.s32 	%r7, %r2, 2;
	add.s32 	%r8, %r2, 3;
	sub.s32 	%r9, %r2, %r25;
	mov.b32 	%r83, 0;
$L__BB1_2:
	setp.lt.s32 	%p2, %r17, 1;
	mov.f32 	%f106, 0f00000000;
	@%p2 bra 	$L__BB1_9;
	setp.eq.s32 	%p3, %r6, 0;
	mov.f32 	%f106, 0f00000000;
	mov.u32 	%r84, %r2;
	@%p3 bra 	$L__BB1_7;
	setp.eq.s32 	%p4, %r6, 1;
	div.s32 	%r27, %r2, %r18;
	mul.lo.s32 	%r28, %r27, %r18;
	sub.s32 	%r29, %r2, %r28;
	mul.lo.s32 	%r30, %r27, %r4;
	add.s32 	%r31, %r30, %r4;
	cvt.s64.s32 	%rd3, %r31;
	cvt.s64.s32 	%rd4, %r29;
	add.s64 	%rd5, %rd3, %rd4;
	shl.b64 	%rd6, %rd5, 2;
	add.s64 	%rd7, %rd1, %rd6;
	ld.global.f32 	%f13, [%rd7+4];
	cvt.s64.s32 	%rd8, %r30;
	add.s64 	%rd9, %rd4, %rd8;
	shl.b64 	%rd10, %rd9, 2;
	add.s64 	%rd11, %rd1, %rd10;
	ld.global.f32 	%f14, [%rd11+4];
	add.f32 	%f15, %f13, %f14;
	shl.b32 	%r11, %r4, 1;
	add.s32 	%r32, %r30, %r11;
	cvt.s64.s32 	%rd12, %r32;
	add.s64 	%rd13, %rd12, %rd4;
	shl.b64 	%rd14, %rd13, 2;
	add.s64 	%rd15, %rd1, %rd14;
	ld.global.f32 	%f16, [%rd15+4];
	add.f32 	%f17, %f15, %f16;
	add.s32 	%r33, %r31, %r29;
	mul.wide.s32 	%rd16, %r33, 4;
	add.s64 	%rd17, %rd1, %rd16;
	ld.global.f32 	%f18, [%rd17];
	add.f32 	%f19, %f17, %f18;
	ld.global.f32 	%f20, [%rd17+8];
	add.f32 	%f21, %f19, %f20;
	cvt.f64.f32 	%fd2, %f21;
	mul.f64 	%fd3, %fd2, 0d3FC999999999999A;
	cvt.rn.f32.f64 	%f22, %fd3;
	st.global.f32 	[%rd7+4], %f22;
	sub.f32 	%f23, %f22, %f13;
	abs.f32 	%f24, %f23;
	add.f32 	%f106, %f24, 0f00000000;
	mov.u32 	%r84, %r5;
	@%p4 bra 	$L__BB1_7;
	setp.eq.s32 	%p5, %r6, 2;
	div.s32 	%r34, %r5, %r18;
	mul.lo.s32 	%r35, %r34, %r18;
	sub.s32 	%r36, %r5, %r35;
	mul.lo.s32 	%r37, %r34, %r4;
	add.s32 	%r38, %r37, %r4;
	cvt.s64.s32 	%rd18, %r38;
	cvt.s64.s32 	%rd19, %r36;
	add.s64 	%rd20, %rd18, %rd19;
	shl.b64 	%rd21, %rd20, 2;
	add.s64 	%rd22, %rd1, %rd21;
	ld.global.f32 	%f25, [%rd22+4];
	cvt.s64.s32 	%rd23, %r37;
	add.s64 	%rd24, %rd19, %rd23;
	shl.b64 	%rd25, %rd24, 2;
	add.s64 	%rd26, %rd1, %rd25;
	ld.global.f32 	%f26, [%rd26+4];
	add.f32 	%f27, %f25, %f26;
	add.s32 	%r39, %r37, %r11;
	cvt.s64.s32 	%rd27, %r39;
	add.s64 	%rd28, %rd27, %rd19;
	shl.b64 	%rd29, %rd28, 2;
	add.s64 	%rd30, %rd1, %rd29;
	ld.global.f32 	%f28, [%rd30+4];
	add.f32 	%f29, %f27, %f28;
	add.s32 	%r40, %r38, %r36;
	mul.wide.s32 	%rd31, %r40, 4;
	add.s64 	%rd32, %rd1, %rd31;
	ld.global.f32 	%f30, [%rd32];
	add.f32 	%f31, %f29, %f30;
	ld.global.f32 	%f32, [%rd32+8];
	add.f32 	%f33, %f31, %f32;
	cvt.f64.f32 	%fd4, %f33;
	mul.f64 	%fd5, %fd4, 0d3FC999999999999A;
	cvt.rn.f32.f64 	%f34, %fd5;
	st.global.f32 	[%rd22+4], %f34;
	sub.f32 	%f35, %f34, %f25;
	abs.f32 	%f36, %f35;
	add.f32 	%f106, %f106, %f36;
	mov.u32 	%r84, %r7;
	@%p5 bra 	$L__BB1_7;
	div.s32 	%r41, %r7, %r18;
	mul.lo.s32 	%r42, %r41, %r18;
	sub.s32 	%r43, %r7, %r42;
	mul.lo.s32 	%r44, %r41, %r4;
	add.s32 	%r45, %r44, %r4;
	cvt.s64.s32 	%rd33, %r45;
	cvt.s64.s32 	%rd34, %r43;
	add.s64 	%rd35, %rd33, %rd34;
	shl.b64 	%rd36, %rd35, 2;
	add.s64 	%rd37, %rd1, %rd36;
	ld.global.f32 	%f37, [%rd37+4];
	cvt.s64.s32 	%rd38, %r44;
	add.s64 	%rd39, %rd34, %rd38;
	shl.b64 	%rd40, %rd39, 2;
	add.s64 	%rd41, %rd1, %rd40;
	ld.global.f32 	%f38, [%rd41+4];
	add.f32 	%f39, %f37, %f38;
	add.s32 	%r46, %r44, %r11;
	cvt.s64.s32 	%rd42, %r46;
	add.s64 	%rd43, %rd42, %rd34;
	shl.b64 	%rd44, %rd43, 2;
	add.s64 	%rd45, %rd1, %rd44;
	ld.global.f32 	%f40, [%rd45+4];
	add.f32 	%f41, %f39, %f40;
	add.s32 	%r47, %r45, %r43;
	mul.wide.s32 	%rd46, %r47, 4;
	add.s64 	%rd47, %rd1, %rd46;
	ld.global.f32 	%f42, [%rd47];
	add.f32 	%f43, %f41, %f42;
	ld.global.f32 	%f44, [%rd47+8];
	add.f32 	%f45, %f43, %f44;
	cvt.f64.f32 	%fd6, %f45;
	mul.f64 	%fd7, %fd6, 0d3FC999999999999A;
	cvt.rn.f32.f64 	%f46, %fd7;
	st.global.f32 	[%rd37+4], %f46;
	sub.f32 	%f47, %f46, %f37;
	abs.f32 	%f48, %f47;
	add.f32 	%f106, %f106, %f48;
	mov.u32 	%r84, %r8;
$L__BB1_7:
	setp.gt.u32 	%p6, %r9, -4;
	@%p6 bra 	$L__BB1_9;
$L__BB1_8:
	div.s32 	%r48, %r84, %r18;
	mul.lo.s32 	%r49, %r48, %r18;
	sub.s32 	%r50, %r84, %r49;
	mul.lo.s32 	%r51, %r48, %r4;
	add.s32 	%r52, %r51, %r4;
	cvt.s64.s32 	%rd48, %r52;
	cvt.s64.s32 	%rd49, %r50;
	add.s64 	%rd50, %rd48, %rd49;
	shl.b64 	%rd51, %rd50, 2;
	add.s64 	%rd52, %rd1, %rd51;
	ld.global.f32 	%f49, [%rd52+4];
	cvt.s64.s32 	%rd53, %r51;
	add.s64 	%rd54, %rd49, %rd53;
	shl.b64 	%rd55, %rd54, 2;
	add.s64 	%rd56, %rd1, %rd55;
	ld.global.f32 	%f50, [%rd56+4];
	add.f32 	%f51, %f49, %f50;
	shl.b32 	%r53, %r4, 1;
	add.s32 	%r54, %r51, %r53;
	cvt.s64.s32 	%rd57, %r54;
	add.s64 	%rd58, %rd57, %rd49;
	shl.b64 	%rd59, %rd58, 2;
	add.s64 	%rd60, %rd1, %rd59;
	ld.global.f32 	%f52, [%rd60+4];
	add.f32 	%f53, %f51, %f52;
	add.s32 	%r55, %r52, %r50;
	mul.wide.s32 	%rd61, %r55, 4;
	add.s64 	%rd62, %rd1, %rd61;
	ld.global.f32 	%f54, [%rd62];
	add.f32 	%f55, %f53, %f54;
	ld.global.f32 	%f56, [%rd62+8];
	add.f32 	%f57, %f55, %f56;
	cvt.f64.f32 	%fd8, %f57;
	mul.f64 	%fd9, %fd8, 0d3FC999999999999A;
	cvt.rn.f32.f64 	%f58, %fd9;
	st.global.f32 	[%rd52+4], %f58;
	sub.f32 	%f59, %f58, %f49;
	abs.f32 	%f60, %f59;
	add.f32 	%f61, %f106, %f60;
	add.s32 	%r56, %r84, 1;
	div.s32 	%r57, %r56, %r18;
	mul.lo.s32 	%r58, %r57, %r18;
	sub.s32 	%r59, %r56, %r58;
	mul.lo.s32 	%r60, %r57, %r4;
	add.s32 	%r61, %r60, %r4;
	cvt.s64.s32 	%rd63, %r61;
	cvt.s64.s32 	%rd64, %r59;
	add.s64 	%rd65, %rd63, %rd64;
	shl.b64 	%rd66, %rd65, 2;
	add.s64 	%rd67, %rd1, %rd66;
	ld.global.f32 	%f62, [%rd67+4];
	cvt.s64.s32 	%rd68, %r60;
	add.s64 	%rd69, %rd64, %rd68;
	shl.b64 	%rd70, %rd69, 2;
	add.s64 	%rd71, %rd1, %rd70;
	ld.global.f32 	%f63, [%rd71+4];
	add.f32 	%f64, %f62, %f63;
	add.s32 	%r62, %r60, %r53;
	cvt.s64.s32 	%rd72, %r62;
	add.s64 	%rd73, %rd72, %rd64;
	shl.b64 	%rd74, %rd73, 2;
	add.s64 	%rd75, %rd1, %rd74;
	ld.global.f32 	%f65, [%rd75+4];
	add.f32 	%f66, %f64, %f65;
	add.s32 	%r63, %r61, %r59;
	mul.wide.s32 	%rd76, %r63, 4;
	add.s64 	%rd77, %rd1, %rd76;
	ld.global.f32 	%f67, [%rd77];
	add.f32 	%f68, %f66, %f67;
	ld.global.f32 	%f69, [%rd77+8];
	add.f32 	%f70, %f68, %f69;
	cvt.f64.f32 	%fd10, %f70;
	mul.f64 	%fd11, %fd10, 0d3FC999999999999A;
	cvt.rn.f32.f64 	%f71, %fd11;
	st.global.f32 	[%rd67+4], %f71;
	sub.f32 	%f72, %f71, %f62;
	abs.f32 	%f73, %f72;
	add.f32 	%f74, %f61, %f73;
	add.s32 	%r64, %r84, 2;
	div.s32 	%r65, %r64, %r18;
	mul.lo.s32 	%r66, %r65, %r18;
	sub.s32 	%r67, %r64, %r66;
	mul.lo.s32 	%r68, %r65, %r4;
	add.s32 	%r69, %r68, %r4;
	cvt.s64.s32 	%rd78, %r69;
	cvt.s64.s32 	%rd79, %r67;
	add.s64 	%rd80, %rd78, %rd79;
	shl.b64 	%rd81, %rd80, 2;
	add.s64 	%rd82, %rd1, %rd81;
	ld.global.f32 	%f75, [%rd82+4];
	cvt.s64.s32 	%rd83, %r68;
	add.s64 	%rd84, %rd79, %rd83;
	shl.b64 	%rd85, %rd84, 2;
	add.s64 	%rd86, %rd1, %rd85;
	ld.global.f32 	%f76, [%rd86+4];
	add.f32 	%f77, %f75, %f76;
	add.s32 	%r70, %r68, %r53;
	cvt.s64.s32 	%rd87, %r70;
	add.s64 	%rd88, %rd87, %rd79;
	shl.b64 	%rd89, %rd88, 2;
	add.s64 	%rd90, %rd1, %rd89;
	ld.global.f32 	%f78, [%rd90+4];
	add.f32 	%f79, %f77, %f78;
	add.s32 	%r71, %r69, %r67;
	mul.wide.s32 	%rd91, %r71, 4;
	add.s64 	%rd92, %rd1, %rd91;
	ld.global.f32 	%f80, [%rd92];
	add.f32 	%f81, %f79, %f80;
	ld.global.f32 	%f82, [%rd92+8];
	add.f32 	%f83, %f81, %f82;
	cvt.f64.f32 	%fd12, %f83;
	mul.f64 	%fd13, %fd12, 0d3FC999999999999A;
	cvt.rn.f32.f64 	%f84, %fd13;
	st.global.f32 	[%rd82+4], %f84;
	sub.f32 	%f85, %f84, %f75;
	abs.f32 	%f86, %f85;
	add.f32 	%f87, %f74, %f86;
	add.s32 	%r72, %r84, 3;
	div.s32 	%r73, %r72, %r18;
	mul.lo.s32 	%r74, %r73, %r18;
	sub.s32 	%r75, %r72, %r74;
	mul.lo.s32 	%r76, %r73, %r4;
	add.s32 	%r77, %r76, %r4;
	cvt.s64.s32 	%rd93, %r77;
	cvt.s64.s32 	%rd94, %r75;
	add.s64 	%rd95, %rd93, %rd94;
	shl.b64 	%rd96, %rd95, 2;
	add.s64 	%rd97, %rd1, %rd96;
	ld.global.f32 	%f88, [%rd97+4];
	cvt.s64.s32 	%rd98, %r76;
	add.s64 	%rd99, %rd94, %rd98;
	shl.b64 	%rd100, %rd99, 2;
	add.s64 	%rd101, %rd1, %rd100;
	ld.global.f32 	%f89, [%rd101+4];
	add.f32 	%f90, %f88, %f89;
	add.s32 	%r78, %r76, %r53;
	cvt.s64.s32 	%rd102, %r78;
	add.s64 	%rd103, %rd102, %rd94;
	shl.b64 	%rd104, %rd103, 2;
	add.s64 	%rd105, %rd1, %rd104;
	ld.global.f32 	%f91, [%rd105+4];
	add.f32 	%f92, %f90, %f91;
	add.s32 	%r79, %r77, %r75;
	mul.wide.s32 	%rd106, %r79, 4;
	add.s64 	%rd107, %rd1, %rd106;
	ld.global.f32 	%f93, [%rd107];
	add.f32 	%f94, %f92, %f93;
	ld.global.f32 	%f95, [%rd107+8];
	add.f32 	%f96, %f94, %f95;
	cvt.f64.f32 	%fd14, %f96;
	mul.f64 	%fd15, %fd14, 0d3FC999999999999A;
	cvt.rn.f32.f64 	%f97, %fd15;
	st.global.f32 	[%rd97+4], %f97;
	sub.f32 	%f98, %f97, %f88;
	abs.f32 	%f99, %f98;
	add.f32 	%f106, %f87, %f99;
	add.s32 	%r84, %r84, 4;
	setp.lt.s32 	%p7, %r84, %r3;
	@%p7 bra 	$L__BB1_8;
$L__BB1_9:
	setp.ne.s32 	%p8, %r1, 0;
	atom.global.add.f32 	%f100, [diff], %f106;
	bar.sync 	0;
	add.s32 	%r86, %r83, 1;
	@%p8 bra 	$L__BB1_13;
	ld.global.f32 	%f101, [diff];
	div.rn.f32 	%f102, %f101, %f1;
	cvt.f64.f32 	%fd1, %f102;
	setp.geu.f64 	%p9, %fd1, 0d3EE4F8B588E368F1;
	@%p9 bra 	$L__BB1_12;
	mov.b16 	%rs2, 1;
	st.global.u8 	[done], %rs2;
$L__BB1_12:
	add.u64 	%rd108, %SP, 0;
	add.u64 	%rd109, %SPL, 0;
	st.local.u32 	[%rd109], %r86;
	st.local.f64 	[%rd109+8], %fd1;
	mov.u64 	%rd110, $str;
	cvta.global.u64 	%rd111, %rd110;
	{ // callseq 0, 0
	.param .b64 param0;
	st.param.b64 	[param0], %rd111;
	.param .b64 param1;
	st.param.b64 	[param1], %rd108;
	.param .b32 retval0;
	call.uni (retval0), 
	vprintf, 
	(
	param0, 
	param1
	);
	ld.param.b32 	%r80, [retval0];
	} // callseq 0
	mov.b32 	%r82, 0;
	st.global.u32 	[diff], %r82;
$L__BB1_13:
	bar.sync 	0;
	ld.global.u8 	%rs3, [done];
	setp.eq.s16 	%p10, %rs3, 0;
	setp.lt.u32 	%p11, %r83, 999;
	and.pred  	%p12, %p10, %p11;
	mov.u32 	%r83, %r86;
	@%p12 bra 	$L__BB1_2;
$L__BB1_14:
	setp.ne.s32 	%p13, %r1, 0;
	@%p13 bra 	$L__BB1_16;
	st.global.u32 	[Itr], %r86;
$L__BB1_16:
	ret;

}


// ===== COMPILED SASS (sm_100) =====

	.target	sm_100

	.elftype	@"ET_EXEC"


//--------------------- .note.nv.tkinfo           --------------------------
	.section	.note.nv.tkinfo,"",@"SHT_NOTE"
	.sectionflags	@"SHF_NOTE_NV_TKINFO"
	.tkinfo
        /*0018*/ 	.word	0x00000002
        /*0030*/ 	.string	""
        /*0030*/ 	.string	"ptxas"
        /*0030*/ 	.string	"Cuda compilation tools, release 13.0, V13.0.88"
        /*0030*/ 	.string	"Build cuda_13.0.r13.0/compiler.36424714_0"
        /*0030*/ 	.string	"-arch sm_100 -m 64 "



//--------------------- .note.nv.cuinfo           --------------------------
	.section	.note.nv.cuinfo,"",@"SHT_NOTE"
	.sectionflags	@"SHF_NOTE_NV_CUINFO"
        /*0018*/ 	.short	0x0002
        /*001a*/ 	.short	0x0064
        /*001c*/ 	.short	0x0082
	.zero		2


//--------------------- .nv.info                  --------------------------
	.section	.nv.info,"",@"SHT_CUDA_INFO"
	.align	4


	//----- nvinfo : EIATTR_REGCOUNT
	.align		4
        /*0000*/ 	.byte	0x04, 0x2f
        /*0002*/ 	.short	(.L_14 - .L_13)
	.align		4
.L_13:
        /*0004*/ 	.word	index@(_Z4initPfii)
        /*0008*/ 	.word	0x0000002a


	//----- nvinfo : EIATTR_FRAME_SIZE
	.align		4
.L_14:
        /*000c*/ 	.byte	0x04, 0x11
        /*000e*/ 	.short	(.L_16 - .L_15)
	.align		4
.L_15:
        /*0010*/ 	.word	index@($__internal_1_$__cuda_sm20_div_rn_f64_full)
        /*0014*/ 	.word	0x00000000


	//----- nvinfo : EIATTR_FRAME_SIZE
	.align		4
.L_16:
        /*0018*/ 	.byte	0x04, 0x11
        /*001a*/ 	.short	(.L_18 - .L_17)
	.align		4
.L_17:
        /*001c*/ 	.word	index@(_Z4initPfii)
        /*0020*/ 	.word	0x00000000


	//----- nvinfo : EIATTR_REGCOUNT
	.align		4
.L_18:
        /*0024*/ 	.byte	0x04, 0x2f
        /*0026*/ 	.short	(.L_20 - .L_19)
	.align		4
.L_19:
        /*0028*/ 	.word	index@(_Z6solverPfii)
        /*002c*/ 	.word	0x00000020


	//----- nvinfo : EIATTR_FRAME_SIZE
	.align		4
.L_20:
        /*0030*/ 	.byte	0x04, 0x11
        /*0032*/ 	.short	(.L_22 - .L_21)
	.align		4
.L_21:
        /*0034*/ 	.word	index@($__internal_0_$__cuda_sm3x_div_rn_noftz_f32_slowpath)
        /*0038*/ 	.word	0x00000010


	//----- nvinfo : EIATTR_FRAME_SIZE
	.align		4
.L_22:
        /*003c*/ 	.byte	0x04, 0x11
        /*003e*/ 	.short	(.L_24 - .L_23)
	.align		4
.L_23:
        /*0040*/ 	.word	index@(_Z6solverPfii)
        /*0044*/ 	.word	0x00000010


	//----- nvinfo : EIATTR_MIN_STACK_SIZE
	.align		4
.L_24:
        /*0048*/ 	.byte	0x04, 0x12
        /*004a*/ 	.short	(.L_26 - .L_25)
	.align		4
.L_25:
        /*004c*/ 	.word	index@(_Z6solverPfii)
        /*0050*/ 	.word	0x00000010


	//----- nvinfo : EIATTR_MIN_STACK_SIZE
	.align		4
.L_26:
        /*0054*/ 	.byte	0x04, 0x12
        /*0056*/ 	.short	(.L_28 - .L_27)
	.align		4
.L_27:
        /*0058*/ 	.word	index@(_Z4initPfii)
        /*005c*/ 	.word	0x00000000
.L_28:


//--------------------- .nv.compat                --------------------------
	.section	.nv.compat,"",@"SHT_CUDA_COMPAT_INFO"
	.align	4
        /*0000*/ 	.byte	0x02, 0x09, 0x00, 0x00, 0x02, 0x02, 0x01, 0x00, 0x02, 0x05, 0x05, 0x00, 0x03, 0x07, 0x01, 0x01
        /*0010*/ 	.byte	0x02, 0x03, 0x00, 0x00, 0x02, 0x06, 0x01, 0x00, 0x04, 0x0b, 0x08, 0x00, 0x01, 0x00, 0x00, 0x00
        /*0020*/ 	.byte	0x00, 0x00, 0x00, 0x00


//--------------------- .nv.info._Z6solverPfii    --------------------------
	.section	.nv.info._Z6solverPfii,"",@"SHT_CUDA_INFO"
	.sectionflags	@""
	.align	4


	//----- nvinfo : EIATTR_CUDA_API_VERSION
	.align		4
        /*0000*/ 	.byte	0x04, 0x37
        /*0002*/ 	.short	(.L_30 - .L_29)
.L_29:
        /*0004*/ 	.word	0x00000082


	//----- nvinfo : EIATTR_KPARAM_INFO
	.align		4
.L_30:
        /*0008*/ 	.byte	0x04, 0x17
        /*000a*/ 	.short	(.L_32 - .L_31)
.L_31:
        /*000c*/ 	.word	0x00000000
        /*0010*/ 	.short	0x0002
        /*0012*/ 	.short	0x000c
        /*0014*/ 	.byte	0x00, 0xf0, 0x11, 0x00


	//----- nvinfo : EIATTR_KPARAM_INFO
	.align		4
.L_32:
        /*0018*/ 	.byte	0x04, 0x17
        /*001a*/ 	.short	(.L_34 - .L_33)
.L_33:
        /*001c*/ 	.word	0x00000000
        /*0020*/ 	.short	0x0001
        /*0022*/ 	.short	0x0008
        /*0024*/ 	.byte	0x00, 0xf0, 0x11, 0x00


	//----- nvinfo : EIATTR_KPARAM_INFO
	.align		4
.L_34:
        /*0028*/ 	.byte	0x04, 0x17
        /*002a*/ 	.short	(.L_36 - .L_35)
.L_35:
        /*002c*/ 	.word	0x00000000
        /*0030*/ 	.short	0x0000
        /*0032*/ 	.short	0x0000
        /*0034*/ 	.byte	0x00, 0xf5, 0x21, 0x00


	//----- nvinfo : EIATTR_SPARSE_MMA_MASK
	.align		4
.L_36:
        /*0038*/ 	.byte	0x03, 0x50
        /*003a*/ 	.short	0x0000


	//----- nvinfo : EIATTR_MAXREG_COUNT
	.align		4
        /*003c*/ 	.byte	0x03, 0x1b
        /*003e*/ 	.short	0x00ff


	//----- nvinfo : EIATTR_NUM_BARRIERS
	.align		4
        /*0040*/ 	.byte	0x02, 0x4c
        /*0042*/ 	.byte	0x01
	.zero		1


	//----- nvinfo : EIATTR_EXTERNS
	.align		4
        /*0044*/ 	.byte	0x04, 0x0f
        /*0046*/ 	.short	(.L_38 - .L_37)


	//   ....[0]....
	.align		4
.L_37:
        /*0048*/ 	.word	index@(vprintf)


	//----- nvinfo : EIATTR_MERCURY_ISA_VERSION
	.align		4
.L_38:
        /*004c*/ 	.byte	0x03, 0x5f
        /*004e*/ 	.short	0x0101


	//----- nvinfo : EIATTR_VRC_CTA_INIT_COUNT
	.align		4
        /*0050*/ 	.byte	0x02, 0x4a
	.zero		1
	.zero		1


	//----- nvinfo : EIATTR_SYSCALL_OFFSETS
	.align		4
        /*0054*/ 	.byte	0x04, 0x46
        /*0056*/ 	.short	(.L_40 - .L_39)


	//   ....[0]....
.L_39:
        /*0058*/ 	.word	0x00001ea0


	//----- nvinfo : EIATTR_EXIT_INSTR_OFFSETS
	.align		4
.L_40:
        /*005c*/ 	.byte	0x04, 0x1c
        /*005e*/ 	.short	(.L_42 - .L_41)


	//   ....[0]....
.L_41:
        /*0060*/ 	.word	0x00001f70


	//   ....[1]....
        /*0064*/ 	.word	0x00001fb0


	//----- nvinfo : EIATTR_CRS_STACK_SIZE
	.align		4
.L_42:
        /*0068*/ 	.byte	0x04, 0x1e
        /*006a*/ 	.short	(.L_44 - .L_43)
.L_43:
        /*006c*/ 	.word	0x00000000


	//----- nvinfo : EIATTR_CBANK_PARAM_SIZE
	.align		4
.L_44:
        /*0070*/ 	.byte	0x03, 0x19
        /*0072*/ 	.short	0x0010


	//----- nvinfo : EIATTR_PARAM_CBANK
	.align		4
        /*0074*/ 	.byte	0x04, 0x0a
        /*0076*/ 	.short	(.L_46 - .L_45)
	.align		4
.L_45:
        /*0078*/ 	.word	index@(.nv.constant0._Z6solverPfii)
        /*007c*/ 	.short	0x0380
        /*007e*/ 	.short	0x0010


	//----- nvinfo : EIATTR_SW_WAR
	.align		4
.L_46:
        /*0080*/ 	.byte	0x04, 0x36
        /*0082*/ 	.short	(.L_48 - .L_47)
.L_47:
        /*0084*/ 	.word	0x00000008
.L_48:


//--------------------- .nv.info._Z4initPfii      --------------------------
	.section	.nv.info._Z4initPfii,"",@"SHT_CUDA_INFO"
	.sectionflags	@""
	.align	4


	//----- nvinfo : EIATTR_CUDA_API_VERSION
	.align		4
        /*0000*/ 	.byte	0x04, 0x37
        /*0002*/ 	.short	(.L_50 - .L_49)
.L_49:
        /*0004*/ 	.word	0x00000082


	//----- nvinfo : EIATTR_KPARAM_INFO
	.align		4
.L_50:
        /*0008*/ 	.byte	0x04, 0x17
        /*000a*/ 	.short	(.L_52 - .L_51)
.L_51:
        /*000c*/ 	.word	0x00000000
        /*0010*/ 	.short	0x0002
        /*0012*/ 	.short	0x000c
        /*0014*/ 	.byte	0x00, 0xf0, 0x11, 0x00


	//----- nvinfo : EIATTR_KPARAM_INFO
	.align		4
.L_52:
        /*0018*/ 	.byte	0x04, 0x17
        /*001a*/ 	.short	(.L_54 - .L_53)
.L_53:
        /*001c*/ 	.word	0x00000000
        /*0020*/ 	.short	0x0001
        /*0022*/ 	.short	0x0008
        /*0024*/ 	.byte	0x00, 0xf0, 0x11, 0x00


	//----- nvinfo : EIATTR_KPARAM_INFO
	.align		4
.L_54:
        /*0028*/ 	.byte	0x04, 0x17
        /*002a*/ 	.short	(.L_56 - .L_55)
.L_55:
        /*002c*/ 	.word	0x00000000
        /*0030*/ 	.short	0x0000
        /*0032*/ 	.short	0x0000
        /*0034*/ 	.byte	0x00, 0xf5, 0x21, 0x00


	//----- nvinfo : EIATTR_SPARSE_MMA_MASK
	.align		4
.L_56:
        /*0038*/ 	.byte	0x03, 0x50
        /*003a*/ 	.short	0x0000


	//----- nvinfo : EIATTR_MAXREG_COUNT
	.align		4
        /*003c*/ 	.byte	0x03, 0x1b
        /*003e*/ 	.short	0x00ff


	//----- nvinfo : EIATTR_MERCURY_ISA_VERSION
	.align		4
        /*0040*/ 	.byte	0x03, 0x5f
        /*0042*/ 	.short	0x0101


	//----- nvinfo : EIATTR_VRC_CTA_INIT_COUNT
	.align		4
        /*0044*/ 	.byte	0x02, 0x4a
	.zero		1
	.zero		1


	//----- nvinfo : EIATTR_EXIT_INSTR_OFFSETS
	.align		4
        /*0048*/ 	.byte	0x04, 0x1c
        /*004a*/ 	.short	(.L_58 - .L_57)


	//   ....[0]....
.L_57:
        /*004c*/ 	.word	0x00000060


	//   ....[1]....
        /*0050*/ 	.word	0x00000740


	//   ....[2]....
        /*0054*/ 	.word	0x00001930


	//----- nvinfo : EIATTR_CRS_STACK_SIZE
	.align		4
.L_58:
        /*0058*/ 	.byte	0x04, 0x1e
        /*005a*/ 	.short	(.L_60 - .L_59)
.L_59:
        /*005c*/ 	.word	0x00000000


	//----- nvinfo : EIATTR_CBANK_PARAM_SIZE
	.align		4
.L_60:
        /*0060*/ 	.byte	0x03, 0x19
        /*0062*/ 	.short	0x0010


	//----- nvinfo : EIATTR_PARAM_CBANK
	.align		4
        /*0064*/ 	.byte	0x04, 0x0a
        /*0066*/ 	.short	(.L_62 - .L_61)
	.align		4
.L_61:
        /*0068*/ 	.word	index@(.nv.constant0._Z4initPfii)
        /*006c*/ 	.short	0x0380
        /*006e*/ 	.short	0x0010


	//----- nvinfo : EIATTR_SW_WAR
	.align		4
.L_62:
        /*0070*/ 	.byte	0x04, 0x36
        /*0072*/ 	.short	(.L_64 - .L_63)
.L_63:
        /*0074*/ 	.word	0x00000008
.L_64:


//--------------------- .nv.callgraph             --------------------------
	.section	.nv.callgraph,"",@"SHT_CUDA_CALLGRAPH"
	.align	4
	.sectionentsize	8
	.align		4
        /*0000*/ 	.word	0x00000000
	.align		4
        /*0004*/ 	.word	0xffffffff
	.align		4
        /*0008*/ 	.word	index@(_Z6solverPfii)
	.align		4
        /*000c*/ 	.word	index@(vprintf)
	.align		4
        /*0010*/ 	.word	0x00000000
	.align		4
        /*0014*/ 	.word	0xfffffffe
	.align		4
        /*0018*/ 	.word	0x00000000
	.align		4
        /*001c*/ 	.word	0xfffffffd
	.align		4
        /*0020*/ 	.word	0x00000000
	.align		4
        /*0024*/ 	.word	0xfffffffc


//--------------------- .nv.constant4             --------------------------
	.section	.nv.constant4,"a",@progbits
	.align	8
	.align		8
.nv.constant4:
        /*0000*/ 	.dword	vprintf
	.align		8
        /*0008*/ 	.dword	precalc_xorwow_matrix
	.align		8
        /*0010*/ 	.dword	precalc_xorwow_offset_matrix
	.align		8
        /*0018*/ 	.dword	mrg32k3aM1
	.align		8
        /*0020*/ 	.dword	mrg32k3aM2
	.align		8
        /*0028*/ 	.dword	mrg32k3aM1SubSeq
	.align		8
        /*0030*/ 	.dword	mrg32k3aM2SubSeq
	.align		8
        /*0038*/ 	.dword	mrg32k3aM1Seq
	.align		8
        /*0040*/ 	.dword	mrg32k3aM2Seq
	.align		8
        /*0048*/ 	.dword	diff
	.align		8
        /*0050*/ 	.dword	Itr
	.align		8
        /*0058*/ 	.dword	done
	.align		8
        /*0060*/ 	.dword	$str


//--------------------- .nv.constant3             --------------------------
	.section	.nv.constant3,"a",@progbits
	.align	8
.nv.constant3:
	.type		__cr_lgamma_table,@object
	.size		__cr_lgamma_table,(.L_8 - __cr_lgamma_table)
__cr_lgamma_table:
        /*0000*/ 	.byte	0x00, 0x00, 0x00, 0x00, 0x00, 0x00, 0x00, 0x00, 0x00, 0x00, 0x00, 0x00, 0x00, 0x00, 0x00, 0x00
        /*0010*/ 	.byte	0xef, 0x39, 0xfa, 0xfe, 0x42, 0x2e, 0xe6, 0x3f, 0x02, 0x20, 0x2a, 0xfa, 0x0b, 0xab, 0xfc, 0x3f
        /*0020*/ 	.byte	0xf9, 0x2c, 0x92, 0x7c, 0xa7, 0x6c, 0x09, 0x40, 0xc9, 0x79, 0x44, 0x3c, 0x64, 0x26, 0x13, 0x40
        /*0030*/ 	.byte	0xca, 0x01, 0xcf, 0x3a, 0x27, 0x51, 0x1a, 0x40, 0x30, 0xcc, 0x2d, 0xf3, 0xe1, 0x0c, 0x21, 0x40
        /*0040*/ 	.byte	0x0d, 0xb7, 0xfc, 0x82, 0x8e, 0x35, 0x25, 0x40
.L_8:


//--------------------- .text._Z6solverPfii       --------------------------
	.section	.text._Z6solverPfii,"ax",@progbits
	.align	128
        .global         _Z6solverPfii
        .type           _Z6solverPfii,@function
        .size           _Z6solverPfii,(.L_x_42 - _Z6solverPfii)
        .other          _Z6solverPfii,@"STO_CUDA_ENTRY STV_DEFAULT"
_Z6solverPfii:
.text._Z6solverPfii:
[----:B------:R-:W0:Y:S08]  /*0000*/  LDC R1, c[0x0][0x37c] ;  /* 0x0000df00ff017b82 */ /* 0x000e300000000800 */
[----:B------:R-:W1:Y:S01]  /*0010*/  LDC.64 R2, c[0x4][0x58] ;  /* 0x01001600ff027b82 */ /* 0x000e620000000a00 */
[----:B------:R-:W1:Y:S01]  /*0020*/  LDCU.64 UR36, c[0x0][0x358] ;  /* 0x00006b00ff2477ac */ /* 0x000e620008000a00 */
[----:B0-----:R-:W-:Y:S01]  /*0030*/  VIADD R1, R1, 0xfffffff0 ;  /* 0xfffffff001017836 */ /* 0x001fe20000000000 */
[----:B-1----:R-:W2:Y:S01]  /*0040*/  LDG.E.U8 R2, desc[UR36][R2.64] ;  /* 0x0000002402027981 */ /* 0x002ea2000c1e1100 */
[----:B------:R-:W0:Y:S04]  /*0050*/  LDCU UR5, c[0x0][0x2fc] ;  /* 0x00005f80ff0577ac */ /* 0x000e280008000800 */
[----:B------:R-:W1:Y:S01]  /*0060*/  S2UR UR6, SR_CTAID.X ;  /* 0x00000000000679c3 */ /* 0x000e620000002500 */
[----:B------:R-:W-:Y:S01]  /*0070*/  R2UR UR43, R1 ;  /* 0x00000000012b72ca */ /* 0x000fe200000e0000 */
[----:B------:R-:W1:Y:S01]  /*0080*/  S2R R17, SR_TID.X ;  /* 0x0000000000117919 */ /* 0x000e620000002100 */
[----:B------:R-:W3:Y:S01]  /*0090*/  LDCU UR4, c[0x0][0x2f8] ;  /* 0x00005f00ff0477ac */ /* 0x000ee20008000800 */
[----:B------:R-:W-:-:S04]  /*00a0*/  UMOV UR38, URZ ;  /* 0x000000ff00267c82 */ /* 0x000fc80008000000 */
[----:B------:R-:W1:Y:S06]  /*00b0*/  LDC R0, c[0x0][0x360] ;  /* 0x0000d800ff007b82 */ /* 0x000e6c0000000800 */
[----:B---3--:R-:W-:-:S04]  /*00c0*/  UIADD3 UR41, UP0, UPT, UR43, UR4, URZ ;  /* 0x000000042b297290 */ /* 0x008fc8000ff1e0ff */
[----:B0-----:R-:W-:Y:S01]  /*00d0*/  UIADD3.X UR42, UPT, UPT, URZ, UR5, URZ, UP0, !UPT ;  /* 0x00000005ff2a7290 */ /* 0x001fe200087fe4ff */
[----:B-1----:R-:W-:Y:S01]  /*00e0*/  IMAD R17, R0, UR6, R17 ;  /* 0x0000000600117c24 */ /* 0x002fe2000f8e0211 */
[----:B--2---:R-:W-:-:S13]  /*00f0*/  ISETP.NE.AND P0, PT, R2, RZ, PT ;  /* 0x000000ff0200720c */ /* 0x004fda0003f05270 */
[----:B------:R-:W-:Y:S05]  /*0100*/  @P0 BRA `(.L_x_0) ;  /* 0x0000001c00940947 */ /* 0x000fea0003800000 */
[----:B------:R-:W0:Y:S01]  /*0110*/  LDCU UR4, c[0x0][0x388] ;  /* 0x00007100ff0477ac */ /* 0x000e220008000800 */
[----:B------:R-:W1:Y:S01]  /*0120*/  LDCU UR40, c[0x0][0x38c] ;  /* 0x00007180ff2877ac */ /* 0x000e620008000800 */
[----:B------:R-:W-:Y:S01]  /*0130*/  UMOV UR39, URZ ;  /* 0x000000ff00277c82 */ /* 0x000fe20008000000 */
[----:B0-----:R-:W-:-:S04]  /*0140*/  IMAD R16, R17, UR4, RZ ;  /* 0x0000000411107c24 */ /* 0x001fc8000f8e02ff */
[----:B------:R-:W-:Y:S01]  /*0150*/  VIADD R2, R16, UR4 ;  /* 0x0000000410027c36 */ /* 0x000fe20008000000 */
[----:B-1----:R-:W-:-:S12]  /*0160*/  UIADD3 UR40, UPT, UPT, UR40, 0x2, URZ ;  /* 0x0000000228287890 */ /* 0x002fd8000fffe0ff */
.L_x_9:
[----:B------:R-:W0:Y:S01]  /*0170*/  LDCU UR4, c[0x0][0x388] ;  /* 0x00007100ff0477ac */ /* 0x000e220008000800 */
[----:B------:R-:W-:Y:S01]  /*0180*/  IMAD.MOV.U32 R9, RZ, RZ, RZ ;  /* 0x000000ffff097224 */ /* 0x000fe200078e00ff */
[----:B0-----:R-:W-:-:S09]  /*0190*/  UISETP.GE.AND UP0, UPT, UR4, 0x1, UPT ;  /* 0x000000010400788c */ /* 0x001fd2000bf06270 */
[----:B-12-4-:R-:W-:Y:S05]  /*01a0*/  BRA.U !UP0, `(.L_x_1) ;  /* 0x0000001908a07547 */ /* 0x016fea000b800000 */
[----:B------:R-:W-:Y:S01]  /*01b0*/  VIADD R12, R16, 0x1 ;  /* 0x00000001100c7836 */ /* 0x000fe20000000000 */
[----:B------:R-:W-:Y:S01]  /*01c0*/  BSSY.RECONVERGENT B0, `(.L_x_2) ;  /* 0x00000b8000007945 */ /* 0x000fe20003800200 */
[----:B------:R-:W-:Y:S02]  /*01d0*/  IMAD.MOV.U32 R9, RZ, RZ, RZ ;  /* 0x000000ffff097224 */ /* 0x000fe400078e00ff */
[----:B------:R-:W-:Y:S01]  /*01e0*/  IMAD.MOV.U32 R3, RZ, RZ, R16 ;  /* 0x000000ffff037224 */ /* 0x000fe200078e0010 */
[----:B------:R-:W-:-:S05]  /*01f0*/  VIMNMX R11, PT, PT, R2, R12, !PT ;  /* 0x0000000c020b7248 */ /* 0x000fca0007fe0100 */
[----:B------:R-:W-:-:S05]  /*0200*/  IMAD.IADD R26, R11, 0x1, -R16 ;  /* 0x000000010b1a7824 */ /* 0x000fca00078e0a10 */
[----:B------:R-:W-:-:S04]  /*0210*/  LOP3.LUT R26, R26, 0x3, RZ, 0xc0, !PT ;  /* 0x000000031a1a7812 */ /* 0x000fc800078ec0ff */
[----:B------:R-:W-:-:S13]  /*0220*/  ISETP.NE.AND P0, PT, R26, RZ, PT ;  /* 0x000000ff1a00720c */ /* 0x000fda0003f05270 */
[----:B------:R-:W-:Y:S05]  /*0230*/  @!P0 BRA `(.L_x_3) ;  /* 0x0000000800c08947 */ /* 0x000fea0003800000 */
[----:B------:R-:W0:Y:S01]  /*0240*/  LDC R13, c[0x0][0x38c] ;  /* 0x0000e300ff0d7b82 */ /* 0x000e220000000800 */
[----:B------:R-:W-:Y:S02]  /*0250*/  IABS R6, R16 ;  /* 0x0000001000067213 */ /* 0x000fe40000000000 */
[----:B0-----:R-:W-:-:S04]  /*0260*/  IABS R8, R13 ;  /* 0x0000000d00087213 */ /* 0x001fc80000000000 */
[----:B------:R-:W0:Y:S08]  /*0270*/  I2F.RP R0, R8 ;  /* 0x0000000800007306 */ /* 0x000e300000209400 */
[----:B0-----:R-:W0:Y:S02]  /*0280*/  MUFU.RCP R0, R0 ;  /* 0x0000000000007308 */ /* 0x001e240000001000 */
[----:B0-----:R-:W-:-:S06]  /*0290*/  VIADD R4, R0, 0xffffffe ;  /* 0x0ffffffe00047836 */ /* 0x001fcc0000000000 */
[----:B------:R0:W1:Y:S02]  /*02a0*/  F2I.FTZ.U32.TRUNC.NTZ R5, R4 ;  /* 0x0000000400057305 */ /* 0x000064000021f000 */
[----:B0-----:R-:W-:Y:S02]  /*02b0*/  HFMA2 R4, -RZ, RZ, 0, 0 ;  /* 0x00000000ff047431 */ /* 0x001fe400000001ff */
[----:B-1----:R-:W-:-:S04]  /*02c0*/  IMAD.MOV R3, RZ, RZ, -R5 ;  /* 0x000000ffff037224 */ /* 0x002fc800078e0a05 */
[----:B------:R-:W-:-:S04]  /*02d0*/  IMAD R3, R3, R8, RZ ;  /* 0x0000000803037224 */ /* 0x000fc800078e02ff */
[----:B------:R-:W-:-:S04]  /*02e0*/  IMAD.HI.U32 R10, R5, R3, R4 ;  /* 0x00000003050a7227 */ /* 0x000fc800078e0004 */
[----:B------:R-:W-:Y:S02]  /*02f0*/  IMAD.MOV.U32 R5, RZ, RZ, R6 ;  /* 0x000000ffff057224 */ /* 0x000fe400078e0006 */
[----:B------:R-:W0:Y:S02]  /*0300*/  LDC.64 R6, c[0x0][0x380] ;  /* 0x0000e000ff067b82 */ /* 0x000e240000000a00 */
[----:B------:R-:W-:-:S04]  /*0310*/  IMAD.HI.U32 R3, R10, R5, RZ ;  /* 0x000000050a037227 */ /* 0x000fc800078e00ff */
[----:B------:R-:W-:-:S04]  /*0320*/  IMAD.MOV R0, RZ, RZ, -R3 ;  /* 0x000000ffff007224 */ /* 0x000fc800078e0a03 */
[----:B------:R-:W-:Y:S01]  /*0330*/  IMAD R5, R8, R0, R5 ;  /* 0x0000000008057224 */ /* 0x000fe200078e0205 */
[----:B------:R-:W-:-:S04]  /*0340*/  LOP3.LUT R0, R16, R13, RZ, 0x3c, !PT ;  /* 0x0000000d10007212 */ /* 0x000fc800078e3cff */
[----:B------:R-:W-:Y:S02]  /*0350*/  ISETP.GT.U32.AND P1, PT, R8, R5, PT ;  /* 0x000000050800720c */ /* 0x000fe40003f24070 */
[----:B------:R-:W-:Y:S02]  /*0360*/  ISETP.GE.AND P2, PT, R0, RZ, PT ;  /* 0x000000ff0000720c */ /* 0x000fe40003f46270 */
[----:B------:R-:W-:-:S09]  /*0370*/  LOP3.LUT R0, RZ, R13, RZ, 0x33, !PT ;  /* 0x0000000dff007212 */ /* 0x000fd200078e33ff */
[----:B------:R-:W-:Y:S02]  /*0380*/  @!P1 IMAD.IADD R5, R5, 0x1, -R8 ;  /* 0x0000000105059824 */ /* 0x000fe400078e0a08 */
[----:B------:R-:W-:-:S03]  /*0390*/  @!P1 VIADD R3, R3, 0x1 ;  /* 0x0000000103039836 */ /* 0x000fc60000000000 */
[----:B------:R-:W-:Y:S02]  /*03a0*/  ISETP.GE.U32.AND P0, PT, R5, R8, PT ;  /* 0x000000080500720c */ /* 0x000fe40003f06070 */
[----:B------:R-:W1:Y:S11]  /*03b0*/  LDC.64 R4, c[0x0][0x380] ;  /* 0x0000e000ff047b82 */ /* 0x000e760000000a00 */
[----:B------:R-:W-:Y:S01]  /*03c0*/  @P0 VIADD R3, R3, 0x1 ;  /* 0x0000000103030836 */ /* 0x000fe20000000000 */
[----:B------:R-:W-:-:S03]  /*03d0*/  ISETP.NE.AND P0, PT, R13, RZ, PT ;  /* 0x000000ff0d00720c */ /* 0x000fc60003f05270 */
[----:B------:R-:W-:-:S05]  /*03e0*/  @!P2 IMAD.MOV R3, RZ, RZ, -R3 ;  /* 0x000000ffff03a224 */ /* 0x000fca00078e0a03 */
[----:B------:R-:W-:-:S05]  /*03f0*/  SEL R3, R0, R3, !P0 ;  /* 0x0000000300037207 */ /* 0x000fca0004000000 */
[----:B------:R-:W-:Y:S02]  /*0400*/  IMAD.MOV R9, RZ, RZ, -R3 ;  /* 0x000000ffff097224 */ /* 0x000fe400078e0a03 */
[----:B------:R-:W-:Y:S02]  /*0410*/  IMAD R14, R3, UR40, RZ ;  /* 0x00000028030e7c24 */ /* 0x000fe4000f8e02ff */
[----:B------:R-:W-:Y:S02]  /*0420*/  IMAD.U32 R3, RZ, RZ, UR40 ;  /* 0x00000028ff037e24 */ /* 0x000fe4000f8e00ff */
[----:B------:R-:W-:Y:S02]  /*0430*/  IMAD R9, R13, R9, R16 ;  /* 0x000000090d097224 */ /* 0x000fe400078e0210 */
[----:B------:R-:W-:Y:S01]  /*0440*/  VIADD R22, R14, UR40 ;  /* 0x000000280e167c36 */ /* 0x000fe20008000000 */
[-C--:B------:R-:W-:Y:S02]  /*0450*/  LEA R24, R3, R14.reuse, 0x1 ;  /* 0x0000000e03187211 */ /* 0x080fe400078e08ff */
[----:B------:R-:W-:Y:S01]  /*0460*/  SHF.R.S32.HI R19, RZ, 0x1f, R9 ;  /* 0x0000001fff137819 */ /* 0x000fe20000011409 */
[C---:B------:R-:W-:Y:S01]  /*0470*/  IMAD.IADD R23, R9.reuse, 0x1, R22 ;  /* 0x0000000109177824 */ /* 0x040fe200078e0216 */
[----:B------:R-:W-:-:S02]  /*0480*/  IADD3 R18, P1, PT, R9, R14, RZ ;  /* 0x0000000e09127210 */ /* 0x000fc40007f3e0ff */
[C---:B------:R-:W-:Y:S02]  /*0490*/  IADD3 R3, P2, PT, R9.reuse, R24, RZ ;  /* 0x0000001809037210 */ /* 0x040fe40007f5e0ff */
[----:B------:R-:W-:Y:S02]  /*04a0*/  IADD3 R15, P3, PT, R9, R22, RZ ;  /* 0x00000016090f7210 */ /* 0x000fe40007f7e0ff */
[-C--:B------:R-:W-:Y:S02]  /*04b0*/  LEA.HI.X.SX32 R21, R14, R19.reuse, 0x1, P1 ;  /* 0x000000130e157211 */ /* 0x080fe400008f0eff */
[----:B0-----:R-:W-:Y:S02]  /*04c0*/  LEA R20, P1, R18, R6, 0x2 ;  /* 0x0000000612147211 */ /* 0x001fe400078210ff */
[-C--:B------:R-:W-:Y:S02]  /*04d0*/  LEA.HI.X.SX32 R24, R24, R19.reuse, 0x1, P2 ;  /* 0x0000001318187211 */ /* 0x080fe400010f0eff */
[----:B------:R-:W-:-:S02]  /*04e0*/  LEA.HI.X.SX32 R28, R22, R19, 0x1, P3 ;  /* 0x00000013161c7211 */ /* 0x000fc400018f0eff */
[-C--:B------:R-:W-:Y:S02]  /*04f0*/  LEA R14, P2, R15, R6.reuse, 0x2 ;  /* 0x000000060f0e7211 */ /* 0x080fe400078410ff */
[-C--:B------:R-:W-:Y:S02]  /*0500*/  LEA.HI.X R21, R18, R7.reuse, R21, 0x2, P1 ;  /* 0x0000000712157211 */ /* 0x080fe400008f1415 */
[----:B------:R-:W-:Y:S02]  /*0510*/  LEA R18, P1, R3, R6, 0x2 ;  /* 0x0000000603127211 */ /* 0x000fe400078210ff */
[-C--:B------:R-:W-:Y:S01]  /*0520*/  LEA.HI.X R15, R15, R7.reuse, R28, 0x2, P2 ;  /* 0x000000070f0f7211 */ /* 0x080fe200010f141c */
[----:B------:R-:W2:Y:S01]  /*0530*/  LDG.E R20, desc[UR36][R20.64+0x4] ;  /* 0x0000042414147981 */ /* 0x000ea2000c1e1900 */
[----:B------:R-:W-:-:S03]  /*0540*/  LEA.HI.X R19, R3, R7, R24, 0x2, P1 ;  /* 0x0000000703137211 */ /* 0x000fc600008f1418 */
[----:B------:R-:W2:Y:S01]  /*0550*/  LDG.E R3, desc[UR36][R14.64+0x4] ;  /* 0x000004240e037981 */ /* 0x000ea2000c1e1900 */
[----:B-1----:R-:W-:-:S03]  /*0560*/  IMAD.WIDE R22, R23, 0x4, R4 ;  /* 0x0000000417167825 */ /* 0x002fc600078e0204 */
[----:B------:R-:W3:Y:S04]  /*0570*/  LDG.E R18, desc[UR36][R18.64+0x4] ;  /* 0x0000042412127981 */ /* 0x000ee8000c1e1900 */
[----:B------:R-:W4:Y:S04]  /*0580*/  LDG.E R24, desc[UR36][R22.64] ;  /* 0x0000002416187981 */ /* 0x000f28000c1e1900 */
[----:B------:R-:W5:Y:S01]  /*0590*/  LDG.E R28, desc[UR36][R22.64+0x8] ;  /* 0x00000824161c7981 */ /* 0x000f62000c1e1900 */
[----:B------:R-:W-:Y:S01]  /*05a0*/  UMOV UR4, 0x9999999a ;  /* 0x9999999a00047882 */ /* 0x000fe20000000000 */
[----:B------:R-:W-:Y:S01]  /*05b0*/  UMOV UR5, 0x3fc99999 ;  /* 0x3fc9999900057882 */ /* 0x000fe20000000000 */
[----:B------:R-:W-:Y:S01]  /*05c0*/  ISETP.NE.AND P1, PT, R26, 0x1, PT ;  /* 0x000000011a00780c */ /* 0x000fe20003f25270 */
[----:B--2---:R-:W-:-:S04]  /*05d0*/  FADD R9, R3, R20 ;  /* 0x0000001403097221 */ /* 0x004fc80000000000 */
[----:B---3--:R-:W-:-:S04]  /*05e0*/  FADD R9, R9, R18 ;  /* 0x0000001209097221 */ /* 0x008fc80000000000 */
[----:B----4-:R-:W-:-:S04]  /*05f0*/  FADD R9, R9, R24 ;  /* 0x0000001809097221 */ /* 0x010fc80000000000 */
[----:B-----5:R-:W-:-:S04]  /*0600*/  FADD R28, R9, R28 ;  /* 0x0000001c091c7221 */ /* 0x020fc80000000000 */
[----:B------:R-:W0:Y:S02]  /*0610*/  F2F.F64.F32 R24, R28 ;  /* 0x0000001c00187310 */ /* 0x000e240000201800 */
[----:B0-----:R-:W-:-:S10]  /*0620*/  DMUL R24, R24, UR4 ;  /* 0x0000000418187c28 */ /* 0x001fd40008000000 */
[----:B------:R-:W0:Y:S02]  /*0630*/  F2F.F32.F64 R24, R24 ;  /* 0x0000001800187310 */ /* 0x000e240000301000 */
[----:B0-----:R0:W-:Y:S01]  /*0640*/  STG.E desc[UR36][R14.64+0x4], R24 ;  /* 0x000004180e007986 */ /* 0x0011e2000c101924 */
[----:B------:R-:W-:Y:S01]  /*0650*/  FADD R9, -R3, R24 ;  /* 0x0000001803097221 */ /* 0x000fe20000000100 */
[----:B------:R-:W-:-:S03]  /*0660*/  IMAD.MOV.U32 R3, RZ, RZ, R12 ;  /* 0x000000ffff037224 */ /* 0x000fc600078e000c */
[----:B------:R-:W-:Y:S01]  /*0670*/  FADD R9, RZ, |R9| ;  /* 0x40000009ff097221 */ /* 0x000fe20000000000 */
[----:B------:R-:W-:Y:S06]  /*0680*/  @!P1 BRA `(.L_x_3) ;  /* 0x0000000400ac9947 */ /* 0x000fec0003800000 */
[----:B0-----:R-:W-:Y:S01]  /*0690*/  IABS R15, R12 ;  /* 0x0000000c000f7213 */ /* 0x001fe20000000000 */
[----:B------:R-:W-:-:S04]  /*06a0*/  IMAD.U32 R18, RZ, RZ, UR40 ;  /* 0x00000028ff127e24 */ /* 0x000fc8000f8e00ff */
[----:B------:R-:W-:-:S04]  /*06b0*/  IMAD.HI.U32 R3, R10, R15, RZ ;  /* 0x0000000f0a037227 */ /* 0x000fc800078e00ff */
[----:B------:R-:W-:-:S04]  /*06c0*/  IMAD.MOV R14, RZ, RZ, -R3 ;  /* 0x000000ffff0e7224 */ /* 0x000fc800078e0a03 */
[----:B------:R-:W-:Y:S01]  /*06d0*/  IMAD R15, R8, R14, R15 ;  /* 0x0000000e080f7224 */ /* 0x000fe200078e020f */
[----:B------:R-:W-:-:S04]  /*06e0*/  LOP3.LUT R14, R12, R13, RZ, 0x3c, !PT ;  /* 0x0000000d0c0e7212 */ /* 0x000fc800078e3cff */
[----:B------:R-:W-:Y:S02]  /*06f0*/  ISETP.GT.U32.AND P2, PT, R8, R15, PT ;  /* 0x0000000f0800720c */ /* 0x000fe40003f44070 */
[----:B------:R-:W-:-:S11]  /*0700*/  ISETP.GE.AND P3, PT, R14, RZ, PT ;  /* 0x000000ff0e00720c */ /* 0x000fd60003f66270 */
[----:B------:R-:W-:Y:S02]  /*0710*/  @!P2 IMAD.IADD R15, R15, 0x1, -R8 ;  /* 0x000000010f0fa824 */ /* 0x000fe400078e0a08 */
[----:B------:R-:W-:-:S03]  /*0720*/  @!P2 VIADD R3, R3, 0x1 ;  /* 0x000000010303a836 */ /* 0x000fc60000000000 */
[----:B------:R-:W-:-:S13]  /*0730*/  ISETP.GE.U32.AND P1, PT, R15, R8, PT ;  /* 0x000000080f00720c */ /* 0x000fda0003f26070 */
[----:B------:R-:W-:-:S04]  /*0740*/  @P1 VIADD R3, R3, 0x1 ;  /* 0x0000000103031836 */ /* 0x000fc80000000000 */
[----:B------:R-:W-:-:S05]  /*0750*/  @!P3 IMAD.MOV R3, RZ, RZ, -R3 ;  /* 0x000000ffff03b224 */ /* 0x000fca00078e0a03 */
[----:B------:R-:W-:-:S04]  /*0760*/  SEL R3, R0, R3, !P0 ;  /* 0x0000000300037207 */ /* 0x000fc80004000000 */
[C---:B------:R-:W-:Y:S01]  /*0770*/  IADD3 R14, PT, PT, -R3.reuse, RZ, RZ ;  /* 0x000000ff030e7210 */ /* 0x040fe20007ffe1ff */
[----:B------:R-:W-:-:S04]  /*0780*/  IMAD R19, R3, UR40, RZ ;  /* 0x0000002803137c24 */ /* 0x000fc8000f8e02ff */
[----:B------:R-:W-:Y:S02]  /*0790*/  IMAD R12, R13, R14, R12 ;  /* 0x0000000e0d0c7224 */ /* 0x000fe400078e020c */
[----:B------:R-:W-:Y:S02]  /*07a0*/  IMAD R23, R18, 0x2, R19 ;  /* 0x0000000212177824 */ /* 0x000fe400078e0213 */
[----:B------:R-:W-:Y:S01]  /*07b0*/  VIADD R21, R19, UR40 ;  /* 0x0000002813157c36 */ /* 0x000fe20008000000 */
[----:B------:R-:W-:Y:S02]  /*07c0*/  SHF.R.S32.HI R14, RZ, 0x1f, R12 ;  /* 0x0000001fff0e7819 */ /* 0x000fe4000001140c */
[C---:B------:R-:W-:Y:S02]  /*07d0*/  IADD3 R20, P1, PT, R12.reuse, R19, RZ ;  /* 0x000000130c147210 */ /* 0x040fe40007f3e0ff */
[C---:B------:R-:W-:Y:S02]  /*07e0*/  IADD3 R3, P2, PT, R12.reuse, R23, RZ ;  /* 0x000000170c037210 */ /* 0x040fe40007f5e0ff */
[----:B------:R-:W-:-:S02]  /*07f0*/  IADD3 R15, P3, PT, R12, R21, RZ ;  /* 0x000000150c0f7210 */ /* 0x000fc40007f7e0ff */
[----:B------:R-:W-:Y:S02]  /*0800*/  LEA.HI.X.SX32 R19, R19, R14, 0x1, P1 ;  /* 0x0000000e13137211 */ /* 0x000fe400008f0eff */
[----:B------:R-:W-:Y:S02]  /*0810*/  LEA R18, P1, R20, R6, 0x2 ;  /* 0x0000000614127211 */ /* 0x000fe400078210ff */
[-C--:B------:R-:W-:Y:S01]  /*0820*/  LEA.HI.X.SX32 R22, R23, R14.reuse, 0x1, P2 ;  /* 0x0000000e17167211 */ /* 0x080fe200010f0eff */
[----:B------:R-:W-:Y:S01]  /*0830*/  IMAD.IADD R23, R12, 0x1, R21 ;  /* 0x000000010c177824 */ /* 0x000fe200078e0215 */
[----:B------:R-:W-:Y:S02]  /*0840*/  LEA.HI.X.SX32 R24, R21, R14, 0x1, P3 ;  /* 0x0000000e15187211 */ /* 0x000fe400018f0eff */
[----:B------:R-:W-:Y:S02]  /*0850*/  LEA R14, P2, R15, R6, 0x2 ;  /* 0x000000060f0e7211 */ /* 0x000fe400078410ff */
[----:B------:R-:W-:-:S02]  /*0860*/  LEA.HI.X R19, R20, R7, R19, 0x2, P1 ;  /* 0x0000000714137211 */ /* 0x000fc400008f1413 */
[----:B------:R-:W-:Y:S02]  /*0870*/  LEA R20, P1, R3, R6, 0x2 ;  /* 0x0000000603147211 */ /* 0x000fe400078210ff */
[-C--:B------:R-:W-:Y:S01]  /*0880*/  LEA.HI.X R15, R15, R7.reuse, R24, 0x2, P2 ;  /* 0x000000070f0f7211 */ /* 0x080fe200010f1418 */
[----:B------:R0:W2:Y:S01]  /*0890*/  LDG.E R18, desc[UR36][R18.64+0x4] ;  /* 0x0000042412127981 */ /* 0x0000a2000c1e1900 */
[----:B------:R-:W-:-:S03]  /*08a0*/  LEA.HI.X R21, R3, R7, R22, 0x2, P1 ;  /* 0x0000000703157211 */ /* 0x000fc600008f1416 */
[----:B------:R-:W2:Y:S01]  /*08b0*/  LDG.E R3, desc[UR36][R14.64+0x4] ;  /* 0x000004240e037981 */ /* 0x000ea2000c1e1900 */
[----:B------:R-:W-:-:S03]  /*08c0*/  IMAD.WIDE R22, R23, 0x4, R4 ;  /* 0x0000000417167825 */ /* 0x000fc600078e0204 */
[----:B------:R1:W3:Y:S04]  /*08d0*/  LDG.E R21, desc[UR36][R20.64+0x4] ;  /* 0x0000042414157981 */ /* 0x0002e8000c1e1900 */
[----:B------:R-:W4:Y:S04]  /*08e0*/  LDG.E R25, desc[UR36][R22.64] ;  /* 0x0000002416197981 */ /* 0x000f28000c1e1900 */
[----:B------:R5:W4:Y:S01]  /*08f0*/  LDG.E R27, desc[UR36][R22.64+0x8] ;  /* 0x00000824161b7981 */ /* 0x000b22000c1e1900 */
[----:B0-----:R-:W-:Y:S02]  /*0900*/  IMAD.MOV.U32 R19, RZ, RZ, 0x3fc99999 ;  /* 0x3fc99999ff137424 */ /* 0x001fe400078e00ff */
[----:B-1----:R-:W-:-:S05]  /*0910*/  IMAD.IADD R20, R11, 0x1, -R16 ;  /* 0x000000010b147824 */ /* 0x002fca00078e0a10 */
[----:B------:R-:W-:-:S04]  /*0920*/  LOP3.LUT R20, R20, 0x3, RZ, 0xc0, !PT ;  /* 0x0000000314147812 */ /* 0x000fc800078ec0ff */
[----:B------:R-:W-:Y:S01]  /*0930*/  ISETP.NE.AND P1, PT, R20, 0x2, PT ;  /* 0x000000021400780c */ /* 0x000fe20003f25270 */
[----:B-----5:R-:W-:Y:S02]  /*0940*/  VIADD R22, R16, 0x2 ;  /* 0x0000000210167836 */ /* 0x020fe40000000000 */
[----:B--2---:R-:W-:-:S04]  /*0950*/  FADD R12, R3, R18 ;  /* 0x00000012030c7221 */ /* 0x004fc80000000000 */
[----:B---3--:R-:W-:-:S04]  /*0960*/  FADD R12, R12, R21 ;  /* 0x000000150c0c7221 */ /* 0x008fc80000000000 */
[----:B----4-:R-:W-:-:S04]  /*0970*/  FADD R12, R12, R25 ;  /* 0x000000190c0c7221 */ /* 0x010fc80000000000 */
[----:B------:R-:W-:-:S04]  /*0980*/  FADD R12, R12, R27 ;  /* 0x0000001b0c0c7221 */ /* 0x000fc80000000000 */
[----:B------:R-:W0:Y:S01]  /*0990*/  F2F.F64.F32 R24, R12 ;  /* 0x0000000c00187310 */ /* 0x000e220000201800 */
[----:B------:R-:W-:-:S06]  /*09a0*/  IMAD.MOV.U32 R18, RZ, RZ, -0x66666666 ;  /* 0x9999999aff127424 */ /* 0x000fcc00078e00ff */
[----:B0-----:R-:W-:-:S10]  /*09b0*/  DMUL R24, R24, R18 ;  /* 0x0000001218187228 */ /* 0x001fd40000000000 */
[----:B------:R-:W0:Y:S02]  /*09c0*/  F2F.F32.F64 R24, R24 ;  /* 0x0000001800187310 */ /* 0x000e240000301000 */
[----:B0-----:R1:W-:Y:S01]  /*09d0*/  STG.E desc[UR36][R14.64+0x4], R24 ;  /* 0x000004180e007986 */ /* 0x0013e2000c101924 */
[----:B------:R-:W-:Y:S01]  /*09e0*/  FADD R20, -R3, R24 ;  /* 0x0000001803147221 */ /* 0x000fe20000000100 */
[----:B------:R-:W-:-:S03]  /*09f0*/  MOV R3, R22 ;  /* 0x0000001600037202 */ /* 0x000fc60000000f00 */
[----:B------:R-:W-:Y:S01]  /*0a00*/  FADD R9, R9, |R20| ;  /* 0x4000001409097221 */ /* 0x000fe20000000000 */
[----:B------:R-:W-:Y:S06]  /*0a10*/  @!P1 BRA `(.L_x_3) ;  /* 0x0000000000c89947 */ /* 0x000fec0003800000 */
[----:B------:R-:W-:-:S05]  /*0a20*/  IABS R3, R22 ;  /* 0x0000001600037213 */ /* 0x000fca0000000000 */
[----:B------:R-:W-:-:S04]  /*0a30*/  IMAD.HI.U32 R10, R10, R3, RZ ;  /* 0x000000030a0a7227 */ /* 0x000fc800078e00ff */
[----:B------:R-:W-:-:S04]  /*0a40*/  IMAD.MOV R12, RZ, RZ, -R10 ;  /* 0x000000ffff0c7224 */ /* 0x000fc800078e0a0a */
[----:B------:R-:W-:-:S05]  /*0a50*/  IMAD R3, R8, R12, R3 ;  /* 0x0000000c08037224 */ /* 0x000fca00078e0203 */
[----:B------:R-:W-:-:S13]  /*0a60*/  ISETP.GT.U32.AND P2, PT, R8, R3, PT ;  /* 0x000000030800720c */ /* 0x000fda0003f44070 */
[----:B------:R-:W-:Y:S02]  /*0a70*/  @!P2 IMAD.IADD R3, R3, 0x1, -R8 ;  /* 0x000000010303a824 */ /* 0x000fe400078e0a08 */
[----:B------:R-:W-:-:S03]  /*0a80*/  @!P2 VIADD R10, R10, 0x1 ;  /* 0x000000010a0aa836 */ /* 0x000fc60000000000 */
[----:B------:R-:W-:Y:S02]  /*0a90*/  ISETP.GE.U32.AND P1, PT, R3, R8, PT ;  /* 0x000000080300720c */ /* 0x000fe40003f26070 */
[----:B------:R-:W-:-:S04]  /*0aa0*/  LOP3.LUT R3, R22, R13, RZ, 0x3c, !PT ;  /* 0x0000000d16037212 */ /* 0x000fc800078e3cff */
[----:B------:R-:W-:-:S07]  /*0ab0*/  ISETP.GE.AND P3, PT, R3, RZ, PT ;  /* 0x000000ff0300720c */ /* 0x000fce0003f66270 */
[----:B------:R-:W-:-:S06]  /*0ac0*/  @P1 VIADD R10, R10, 0x1 ;  /* 0x000000010a0a1836 */ /* 0x000fcc0000000000 */
[----:B------:R-:W-:-:S05]  /*0ad0*/  @!P3 IMAD.MOV R10, RZ, RZ, -R10 ;  /* 0x000000ffff0ab224 */ /* 0x000fca00078e0a0a */
[----:B------:R-:W-:Y:S01]  /*0ae0*/  SEL R0, R0, R10, !P0 ;  /* 0x0000000a00007207 */ /* 0x000fe20004000000 */
[----:B------:R-:W-:-:S04]  /*0af0*/  IMAD.U32 R10, RZ, RZ, UR40 ;  /* 0x00000028ff0a7e24 */ /* 0x000fc8000f8e00ff */
[----:B------:R-:W-:Y:S02]  /*0b00*/  IMAD.MOV R8, RZ, RZ, -R0 ;  /* 0x000000ffff087224 */ /* 0x000fe400078e0a00 */
[----:B------:R-:W-:Y:S02]  /*0b10*/  IMAD R3, R0, UR40, RZ ;  /* 0x0000002800037c24 */ /* 0x000fe4000f8e02ff */
[----:B------:R-:W-:Y:S02]  /*0b20*/  IMAD R0, R13, R8, R22 ;  /* 0x000000080d007224 */ /* 0x000fe400078e0216 */
[----:B------:R-:W-:Y:S01]  /*0b30*/  IMAD R13, R10, 0x2, R3 ;  /* 0x000000020a0d7824 */ /* 0x000fe200078e0203 */
[----:B------:R-:W-:Y:S02]  /*0b40*/  IADD3 R21, PT, PT, R3, UR40, RZ ;  /* 0x0000002803157c10 */ /* 0x000fe4000fffe0ff */
[----:B------:R-:W-:Y:S02]  /*0b50*/  SHF.R.S32.HI R8, RZ, 0x1f, R0 ;  /* 0x0000001fff087819 */ /* 0x000fe40000011400 */
[----:B-1----:R-:W-:-:S02]  /*0b60*/  IADD3 R15, P1, PT, R0, R3, RZ ;  /* 0x00000003000f7210 */ /* 0x002fc40007f3e0ff */
[C---:B------:R-:W-:Y:S02]  /*0b70*/  IADD3 R10, P2, PT, R0.reuse, R13, RZ ;  /* 0x0000000d000a7210 */ /* 0x040fe40007f5e0ff */
[C---:B------:R-:W-:Y:S02]  /*0b80*/  IADD3 R22, P0, PT, R0.reuse, R21, RZ ;  /* 0x0000001500167210 */ /* 0x040fe40007f1e0ff */
[-C--:B------:R-:W-:Y:S02]  /*0b90*/  LEA.HI.X.SX32 R20, R3, R8.reuse, 0x1, P1 ;  /* 0x0000000803147211 */ /* 0x080fe400008f0eff */
[----:B------:R-:W-:Y:S02]  /*0ba0*/  LEA.HI.X.SX32 R3, R13, R8, 0x1, P2 ;  /* 0x000000080d037211 */ /* 0x000fe400010f0eff */
[----:B------:R-:W-:Y:S02]  /*0bb0*/  LEA R14, P1, R15, R6, 0x2 ;  /* 0x000000060f0e7211 */ /* 0x000fe400078210ff */
[----:B------:R-:W-:Y:S01]  /*0bc0*/  LEA.HI.X.SX32 R8, R21, R8, 0x1, P0 ;  /* 0x0000000815087211 */ /* 0x000fe200000f0eff */
[----:B------:R-:W-:Y:S01]  /*0bd0*/  IMAD.IADD R21, R0, 0x1, R21 ;  /* 0x0000000100157824 */ /* 0x000fe200078e0215 */
[----:B------:R-:W-:-:S02]  /*0be0*/  LEA R12, P0, R22, R6, 0x2 ;  /* 0x00000006160c7211 */ /* 0x000fc400078010ff */
[-C--:B------:R-:W-:Y:S02]  /*0bf0*/  LEA.HI.X R15, R15, R7.reuse, R20, 0x2, P1 ;  /* 0x000000070f0f7211 */ /* 0x080fe400008f1414 */
[----:B------:R-:W-:Y:S02]  /*0c00*/  LEA R6, P1, R10, R6, 0x2 ;  /* 0x000000060a067211 */ /* 0x000fe400078210ff */
[-C--:B------:R-:W-:Y:S02]  /*0c10*/  LEA.HI.X R13, R22, R7.reuse, R8, 0x2, P0 ;  /* 0x00000007160d7211 */ /* 0x080fe400000f1408 */
[----:B------:R-:W-:Y:S01]  /*0c20*/  LEA.HI.X R7, R10, R7, R3, 0x2, P1 ;  /* 0x000000070a077211 */ /* 0x000fe200008f1403 */
[----:B------:R-:W2:Y:S01]  /*0c30*/  LDG.E R15, desc[UR36][R14.64+0x4] ;  /* 0x000004240e0f7981 */ /* 0x000ea2000c1e1900 */
[----:B------:R-:W-:-:S03]  /*0c40*/  IMAD.WIDE R4, R21, 0x4, R4 ;  /* 0x0000000415047825 */ /* 0x000fc600078e0204 */
[----:B------:R-:W2:Y:S04]  /*0c50*/  LDG.E R0, desc[UR36][R12.64+0x4] ;  /* 0x000004240c007981 */ /* 0x000ea8000c1e1900 */
[----:B------:R-:W3:Y:S04]  /*0c60*/  LDG.E R6, desc[UR36][R6.64+0x4] ;  /* 0x0000042406067981 */ /* 0x000ee8000c1e1900 */
[----:B------:R-:W4:Y:S04]  /*0c70*/  LDG.E R8, desc[UR36][R4.64] ;  /* 0x0000002404087981 */ /* 0x000f28000c1e1900 */
[----:B------:R-:W5:Y:S01]  /*0c80*/  LDG.E R10, desc[UR36][R4.64+0x8] ;  /* 0x00000824040a7981 */ /* 0x000f62000c1e1900 */
[----:B--2---:R-:W-:-:S04]  /*0c90*/  FADD R3, R0, R15 ;  /* 0x0000000f00037221 */ /* 0x004fc80000000000 */
[----:B---3--:R-:W-:-:S04]  /*0ca0*/  FADD R3, R3, R6 ;  /* 0x0000000603037221 */ /* 0x008fc80000000000 */
[----:B----4-:R-:W-:-:S04]  /*0cb0*/  FADD R3, R3, R8 ;  /* 0x0000000803037221 */ /* 0x010fc80000000000 */
[----:B-----5:R-:W-:Y:S01]  /*0cc0*/  FADD R10, R3, R10 ;  /* 0x0000000a030a7221 */ /* 0x020fe20000000000 */
[----:B------:R-:W-:-:S03]  /*0cd0*/  VIADD R3, R16, 0x3 ;  /* 0x0000000310037836 */ /* 0x000fc60000000000 */
[----:B------:R-:W0:Y:S02]  /*0ce0*/  F2F.F64.F32 R20, R10 ;  /* 0x0000000a00147310 */ /* 0x000e240000201800 */
[----:B0-----:R-:W-:-:S10]  /*0cf0*/  DMUL R20, R20, R18 ;  /* 0x0000001214147228 */ /* 0x001fd40000000000 */
[----:B------:R-:W0:Y:S02]  /*0d00*/  F2F.F32.F64 R21, R20 ;  /* 0x0000001400157310 */ /* 0x000e240000301000 */
[----:B0-----:R2:W-:Y:S01]  /*0d10*/  STG.E desc[UR36][R12.64+0x4], R21 ;  /* 0x000004150c007986 */ /* 0x0015e2000c101924 */
[----:B------:R-:W-:-:S04]  /*0d20*/  FADD R0, -R0, R21 ;  /* 0x0000001500007221 */ /* 0x000fc80000000100 */
[----:B------:R-:W-:-:S07]  /*0d30*/  FADD R9, R9, |R0| ;  /* 0x4000000009097221 */ /* 0x000fce0000000000 */
.L_x_3:
[----:B------:R-:W-:Y:S05]  /*0d40*/  BSYNC.RECONVERGENT B0 ;  /* 0x0000000000007941 */ /* 0x000fea0003800200 */
.L_x_2:
[----:B------:R-:W-:Y:S01]  /*0d50*/  IMAD.IADD R11, R16, 0x1, -R11 ;  /* 0x00000001100b7824 */ /* 0x000fe200078e0a0b */
[----:B------:R-:W3:Y:S01]  /*0d60*/  LDCU.64 UR4, c[0x0][0x380] ;  /* 0x00007000ff0477ac */ /* 0x000ee20008000a00 */
[----:B------:R-:W-:Y:S03]  /*0d70*/  BSSY.RECONVERGENT B0, `(.L_x_1) ;  /* 0x00000eb000007945 */ /* 0x000fe60003800200 */
[----:B------:R-:W-:-:S13]  /*0d80*/  ISETP.GT.U32.AND P0, PT, R11, -0x4, PT ;  /* 0xfffffffc0b00780c */ /* 0x000fda0003f04070 */
[----:B------:R-:W-:Y:S05]  /*0d90*/  @P0 BRA `(.L_x_4) ;  /* 0x0000000c00a00947 */ /* 0x000fea0003800000 */
[----:B------:R-:W4:Y:S08]  /*0da0*/  LDC R0, c[0x0][0x38c] ;  /* 0x0000e300ff007b82 */ /* 0x000f300000000800 */
[----:B------:R-:W0:Y:S08]  /*0db0*/  LDC R6, c[0x0][0x38c] ;  /* 0x0000e300ff067b82 */ /* 0x000e300000000800 */
[----:B------:R-:W0:Y:S01]  /*0dc0*/  LDC.64 R10, c[0x0][0x380] ;  /* 0x0000e000ff0a7b82 */ /* 0x000e220000000a00 */
[----:B----4-:R-:W-:-:S04]  /*0dd0*/  IABS R4, R0 ;  /* 0x0000000000047213 */ /* 0x010fc80000000000 */
[----:B------:R-:W4:Y:S08]  /*0de0*/  I2F.RP R5, R4 ;  /* 0x0000000400057306 */ /* 0x000f300000209400 */
[----:B----4-:R-:W2:Y:S02]  /*0df0*/  MUFU.RCP R5, R5 ;  /* 0x0000000500057308 */ /* 0x010ea40000001000 */
[----:B--2---:R-:W-:-:S06]  /*0e00*/  VIADD R12, R5, 0xffffffe ;  /* 0x0ffffffe050c7836 */ /* 0x004fcc0000000000 */
[----:B------:R2:W4:Y:S02]  /*0e10*/  F2I.FTZ.U32.TRUNC.NTZ R13, R12 ;  /* 0x0000000c000d7305 */ /* 0x000524000021f000 */
[----:B--2---:R-:W-:Y:S02]  /*0e20*/  IMAD.MOV.U32 R12, RZ, RZ, RZ ;  /* 0x000000ffff0c7224 */ /* 0x004fe400078e00ff */
[----:B----4-:R-:W-:-:S04]  /*0e30*/  IMAD.MOV R7, RZ, RZ, -R13 ;  /* 0x000000ffff077224 */ /* 0x010fc800078e0a0d */
[----:B------:R-:W-:-:S04]  /*0e40*/  IMAD R7, R7, R4, RZ ;  /* 0x0000000407077224 */ /* 0x000fc800078e02ff */
[----:B0-----:R-:W-:-:S07]  /*0e50*/  IMAD.HI.U32 R0, R13, R7, R12 ;  /* 0x000000070d007227 */ /* 0x001fce00078e000c */
.L_x_5:
[----:B------:R-:W-:Y:S02]  /*0e60*/  IABS R5, R3 ;  /* 0x0000000300057213 */ /* 0x000fe40000000000 */
[-C--:B------:R-:W-:Y:S02]  /*0e70*/  IABS R7, R6.reuse ;  /* 0x0000000600077213 */ /* 0x080fe40000000000 */
[----:B----4-:R-:W-:Y:S01]  /*0e80*/  LOP3.LUT R22, RZ, R6, RZ, 0x33, !PT ;  /* 0x00000006ff167212 */ /* 0x010fe200078e33ff */
[----:B------:R-:W-:-:S04]  /*0e90*/  IMAD.HI.U32 R0, R0, R5, RZ ;  /* 0x0000000500007227 */ /* 0x000fc800078e00ff */
[----:B------:R-:W-:-:S04]  /*0ea0*/  IMAD.MOV R8, RZ, RZ, -R0 ;  /* 0x000000ffff087224 */ /* 0x000fc800078e0a00 */
[----:B------:R-:W-:Y:S02]  /*0eb0*/  IMAD R5, R7, R8, R5 ;  /* 0x0000000807057224 */ /* 0x000fe400078e0205 */
[----:B------:R-:W-:-:S03]  /*0ec0*/  IMAD.U32 R8, RZ, RZ, UR40 ;  /* 0x00000028ff087e24 */ /* 0x000fc6000f8e00ff */
[----:B------:R-:W-:-:S13]  /*0ed0*/  ISETP.GT.U32.AND P1, PT, R4, R5, PT ;  /* 0x000000050400720c */ /* 0x000fda0003f24070 */
[----:B------:R-:W-:Y:S01]  /*0ee0*/  @!P1 IMAD.IADD R5, R5, 0x1, -R7 ;  /* 0x0000000105059824 */ /* 0x000fe200078e0a07 */
[----:B------:R-:W-:-:S04]  /*0ef0*/  @!P1 IADD3 R0, PT, PT, R0, 0x1, RZ ;  /* 0x0000000100009810 */ /* 0x000fc80007ffe0ff */
[----:B------:R-:W-:Y:S02]  /*0f00*/  ISETP.GE.U32.AND P0, PT, R5, R4, PT ;  /* 0x000000040500720c */ /* 0x000fe40003f06070 */
[----:B------:R-:W-:-:S04]  /*0f10*/  LOP3.LUT R4, R3, R6, RZ, 0x3c, !PT ;  /* 0x0000000603047212 */ /* 0x000fc800078e3cff */
[----:B------:R-:W-:-:S07]  /*0f20*/  ISETP.GE.AND P2, PT, R4, RZ, PT ;  /* 0x000000ff0400720c */ /* 0x000fce0003f46270 */
[----:B------:R-:W-:Y:S01]  /*0f30*/  @P0 VIADD R0, R0, 0x1 ;  /* 0x0000000100000836 */ /* 0x000fe20000000000 */
[----:B------:R-:W-:-:S05]  /*0f40*/  ISETP.NE.AND P0, PT, R6, RZ, PT ;  /* 0x000000ff0600720c */ /* 0x000fca0003f05270 */
[----:B------:R-:W-:-:S05]  /*0f50*/  @!P2 IMAD.MOV R0, RZ, RZ, -R0 ;  /* 0x000000ffff00a224 */ /* 0x000fca00078e0a00 */
[----:B------:R-:W-:-:S05]  /*0f60*/  SEL R0, R22, R0, !P0 ;  /* 0x0000000016007207 */ /* 0x000fca0004000000 */
[----:B------:R-:W-:Y:S02]  /*0f70*/  IMAD.MOV R4, RZ, RZ, -R0 ;  /* 0x000000ffff047224 */ /* 0x000fe400078e0a00 */
[----:B------:R-:W-:Y:S02]  /*0f80*/  IMAD R5, R0, UR40, RZ ;  /* 0x0000002800057c24 */ /* 0x000fe4000f8e02ff */
[----:B------:R-:W-:Y:S02]  /*0f90*/  IMAD R0, R6, R4, R3 ;  /* 0x0000000406007224 */ /* 0x000fe400078e0203 */
[----:B-1----:R-:W-:Y:S02]  /*0fa0*/  IMAD R15, R8, 0x2, R5 ;  /* 0x00000002080f7824 */ /* 0x002fe400078e0205 */
[----:B------:R-:W-:Y:S01]  /*0fb0*/  VIADD R13, R5, UR40 ;  /* 0x00000028050d7c36 */ /* 0x000fe20008000000 */
[----:B------:R-:W-:Y:S02]  /*0fc0*/  SHF.R.S32.HI R4, RZ, 0x1f, R0 ;  /* 0x0000001fff047819 */ /* 0x000fe40000011400 */
[----:B------:R-:W-:-:S02]  /*0fd0*/  IADD3 R12, P1, PT, R0, R5, RZ ;  /* 0x00000005000c7210 */ /* 0x000fc40007f3e0ff */
[C---:B------:R-:W-:Y:S02]  /*0fe0*/  IADD3 R8, P2, PT, R0.reuse, R15, RZ ;  /* 0x0000000f00087210 */ /* 0x040fe40007f5e0ff */
[----:B------:R-:W-:Y:S02]  /*0ff0*/  IADD3 R14, P3, PT, R0, R13, RZ ;  /* 0x0000000d000e7210 */ /* 0x000fe40007f7e0ff */
[-C--:B------:R-:W-:Y:S02]  /*1000*/  LEA.HI.X.SX32 R19, R5, R4.reuse, 0x1, P1 ;  /* 0x0000000405137211 */ /* 0x080fe400008f0eff */
[----:B---3--:R-:W-:Y:S02]  /*1010*/  LEA R18, P1, R12, UR4, 0x2 ;  /* 0x000000040c127c11 */ /* 0x008fe4000f8210ff */
[-C--:B------:R-:W-:Y:S02]  /*1020*/  LEA.HI.X.SX32 R5, R15, R4.reuse, 0x1, P2 ;  /* 0x000000040f057211 */ /* 0x080fe400010f0eff */
[----:B------:R-:W-:-:S02]  /*1030*/  LEA.HI.X.SX32 R15, R13, R4, 0x1, P3 ;  /* 0x000000040d0f7211 */ /* 0x000fc400018f0eff */
[----:B------:R-:W-:Y:S02]  /*1040*/  LEA R26, P2, R14, UR4, 0x2 ;  /* 0x000000040e1a7c11 */ /* 0x000fe4000f8410ff */
[----:B------:R-:W-:Y:S02]  /*1050*/  LEA.HI.X R19, R12, UR5, R19, 0x2, P1 ;  /* 0x000000050c137c11 */ /* 0x000fe400088f1413 */
[----:B------:R-:W-:Y:S02]  /*1060*/  LEA R4, P1, R8, UR4, 0x2 ;  /* 0x0000000408047c11 */ /* 0x000fe4000f8210ff */
[----:B------:R-:W-:Y:S01]  /*1070*/  LEA.HI.X R27, R14, UR5, R15, 0x2, P2 ;  /* 0x000000050e1b7c11 */ /* 0x000fe200090f140f */
[----:B------:R-:W-:Y:S01]  /*1080*/  IMAD.IADD R15, R0, 0x1, R13 ;  /* 0x00000001000f7824 */ /* 0x000fe200078e020d */
[----:B------:R-:W-:Y:S01]  /*1090*/  LEA.HI.X R5, R8, UR5, R5, 0x2, P1 ;  /* 0x0000000508057c11 */ /* 0x000fe200088f1405 */
[----:B------:R0:W2:Y:S04]  /*10a0*/  LDG.E R21, desc[UR36][R18.64+0x4] ;  /* 0x0000042412157981 */ /* 0x0000a8000c1e1900 */
[----:B------:R-:W2:Y:S01]  /*10b0*/  LDG.E R24, desc[UR36][R26.64+0x4] ;  /* 0x000004241a187981 */ /* 0x000ea2000c1e1900 */
[----:B------:R-:W-:-:S03]  /*10c0*/  IMAD.WIDE R14, R15, 0x4, R10 ;  /* 0x000000040f0e7825 */ /* 0x000fc600078e020a */
[----:B------:R1:W3:Y:S04]  /*10d0*/  LDG.E R5, desc[UR36][R4.64+0x4] ;  /* 0x0000042404057981 */ /* 0x0002e8000c1e1900 */
[----:B------:R-:W4:Y:S04]  /*10e0*/  LDG.E R20, desc[UR36][R14.64] ;  /* 0x000000240e147981 */ /* 0x000f28000c1e1900 */
[----:B------:R5:W4:Y:S01]  /*10f0*/  LDG.E R8, desc[UR36][R14.64+0x8] ;  /* 0x000008240e087981 */ /* 0x000b22000c1e1900 */
[----:B------:R-:W5:Y:S01]  /*1100*/  I2F.RP R23, R7 ;  /* 0x0000000700177306 */ /* 0x000f620000209400 */
[----:B0-----:R-:W-:Y:S01]  /*1110*/  VIADD R19, R3, 0x1 ;  /* 0x0000000103137836 */ /* 0x001fe20000000000 */
[----:B------:R-:W-:Y:S01]  /*1120*/  UMOV UR6, 0x9999999a ;  /* 0x9999999a00067882 */ /* 0x000fe20000000000 */
[----:B------:R-:W-:-:S03]  /*1130*/  UMOV UR7, 0x3fc99999 ;  /* 0x3fc9999900077882 */ /* 0x000fc60000000000 */
[----:B-1----:R-:W-:-:S05]  /*1140*/  IABS R4, R19 ;  /* 0x0000001300047213 */ /* 0x002fca0000000000 */
[----:B-----5:R-:W-:Y:S01]  /*1150*/  IMAD.MOV.U32 R15, RZ, RZ, R4 ;  /* 0x000000ffff0f7224 */ /* 0x020fe200078e0004 */
[----:B------:R-:W0:Y:S02]  /*1160*/  MUFU.RCP R23, R23 ;  /* 0x0000001700177308 */ /* 0x000e240000001000 */
[----:B0-----:R-:W-:-:S06]  /*1170*/  VIADD R12, R23, 0xffffffe ;  /* 0x0ffffffe170c7836 */ /* 0x001fcc0000000000 */
[----:B------:R0:W1:Y:S02]  /*1180*/  F2I.FTZ.U32.TRUNC.NTZ R13, R12 ;  /* 0x0000000c000d7305 */ /* 0x000064000021f000 */
[----:B0-----:R-:W-:Y:S01]  /*1190*/  IMAD.MOV.U32 R12, RZ, RZ, RZ ;  /* 0x000000ffff0c7224 */ /* 0x001fe200078e00ff */
[----:B-1----:R-:W-:-:S05]  /*11a0*/  IADD3 R0, PT, PT, RZ, -R13, RZ ;  /* 0x8000000dff007210 */ /* 0x002fca0007ffe0ff */
[----:B------:R-:W-:-:S04]  /*11b0*/  IMAD R25, R0, R7, RZ ;  /* 0x0000000700197224 */ /* 0x000fc800078e02ff */
[----:B------:R-:W-:-:S06]  /*11c0*/  IMAD.HI.U32 R0, R13, R25, R12 ;  /* 0x000000190d007227 */ /* 0x000fcc00078e000c */
[----:B------:R-:W-:-:S04]  /*11d0*/  IMAD.HI.U32 R13, R0, R15, RZ ;  /* 0x0000000f000d7227 */ /* 0x000fc800078e00ff */
[----:B------:R-:W-:-:S04]  /*11e0*/  IMAD.MOV R4, RZ, RZ, -R13 ;  /* 0x000000ffff047224 */ /* 0x000fc800078e0a0d */
[----:B------:R-:W-:Y:S02]  /*11f0*/  IMAD R15, R7, R4, R15 ;  /* 0x00000004070f7224 */ /* 0x000fe400078e020f */
[----:B------:R-:W-:-:S05]  /*1200*/  IMAD.MOV.U32 R4, RZ, RZ, R7 ;  /* 0x000000ffff047224 */ /* 0x000fca00078e0007 */
[----:B------:R-:W-:-:S13]  /*1210*/  ISETP.GT.U32.AND P2, PT, R4, R15, PT ;  /* 0x0000000f0400720c */ /* 0x000fda0003f44070 */
[----:B------:R-:W-:Y:S01]  /*1220*/  @!P2 IMAD.IADD R15, R15, 0x1, -R7 ;  /* 0x000000010f0fa824 */ /* 0x000fe200078e0a07 */
[----:B------:R-:W-:Y:S01]  /*1230*/  LOP3.LUT R7, R19, R6, RZ, 0x3c, !PT ;  /* 0x0000000613077212 */ /* 0x000fe200078e3cff */
[----:B------:R-:W-:-:S03]  /*1240*/  @!P2 VIADD R13, R13, 0x1 ;  /* 0x000000010d0da836 */ /* 0x000fc60000000000 */
[----:B------:R-:W-:Y:S01]  /*1250*/  ISETP.GE.U32.AND P1, PT, R15, R4, PT ;  /* 0x000000040f00720c */ /* 0x000fe20003f26070 */
[----:B------:R-:W-:Y:S01]  /*1260*/  IMAD.U32 R15, RZ, RZ, UR40 ;  /* 0x00000028ff0f7e24 */ /* 0x000fe2000f8e00ff */
[----:B------:R-:W-:-:S11]  /*1270*/  ISETP.GE.AND P3, PT, R7, RZ, PT ;  /* 0x000000ff0700720c */ /* 0x000fd60003f66270 */
[----:B------:R-:W-:-:S05]  /*1280*/  @P1 VIADD R13, R13, 0x1 ;  /* 0x000000010d0d1836 */ /* 0x000fca0000000000 */
[----:B------:R-:W-:-:S05]  /*1290*/  MOV R7, R13 ;  /* 0x0000000d00077202 */ /* 0x000fca0000000f00 */
[----:B------:R-:W-:Y:S02]  /*12a0*/  @!P3 IMAD.MOV R7, RZ, RZ, -R7 ;  /* 0x000000ffff07b224 */ /* 0x000fe400078e0a07 */
[----:B--2---:R-:W-:-:S04]  /*12b0*/  FADD R12, R24, R21 ;  /* 0x00000015180c7221 */ /* 0x004fc80000000000 */
[----:B---3--:R-:W-:-:S04]  /*12c0*/  FADD R5, R12, R5 ;  /* 0x000000050c057221 */ /* 0x008fc80000000000 */
[----:B----4-:R-:W-:-:S04]  /*12d0*/  FADD R5, R5, R20 ;  /* 0x0000001405057221 */ /* 0x010fc80000000000 */
[----:B------:R-:W-:Y:S01]  /*12e0*/  FADD R8, R5, R8 ;  /* 0x0000000805087221 */ /* 0x000fe20000000000 */
[----:B------:R-:W-:-:S03]  /*12f0*/  SEL R5, R22, R7, !P0 ;  /* 0x0000000716057207 */ /* 0x000fc60004000000 */
[----:B------:R0:W1:Y:S02]  /*1300*/  F2F.F64.F32 R12, R8 ;  /* 0x00000008000c7310 */ /* 0x0000640000201800 */
[----:B------:R-:W-:Y:S02]  /*1310*/  IMAD.MOV R7, RZ, RZ, -R5 ;  /* 0x000000ffff077224 */ /* 0x000fe400078e0a05 */
[----:B------:R-:W-:Y:S02]  /*1320*/  IMAD R14, R5, UR40, RZ ;  /* 0x00000028050e7c24 */ /* 0x000fe4000f8e02ff */
[----:B------:R-:W-:Y:S02]  /*1330*/  IMAD R7, R6, R7, R19 ;  /* 0x0000000706077224 */ /* 0x000fe400078e0213 */
[----:B------:R-:W-:Y:S02]  /*1340*/  IMAD R20, R15, 0x2, R14 ;  /* 0x000000020f147824 */ /* 0x000fe400078e020e */
[----:B0-----:R-:W-:Y:S01]  /*1350*/  VIADD R8, R14, UR40 ;  /* 0x000000280e087c36 */ /* 0x001fe20008000000 */
[----:B------:R-:W-:-:S02]  /*1360*/  SHF.R.S32.HI R21, RZ, 0x1f, R7 ;  /* 0x0000001fff157819 */ /* 0x000fc40000011407 */
[----:B------:R-:W-:Y:S01]  /*1370*/  IADD3 R19, P1, PT, R7, R14, RZ ;  /* 0x0000000e07137210 */ /* 0x000fe20007f3e0ff */
[----:B-1----:R-:W-:-:S03]  /*1380*/  DMUL R12, R12, UR6 ;  /* 0x000000060c0c7c28 */ /* 0x002fc60008000000 */
[-C--:B------:R-:W-:Y:S02]  /*1390*/  LEA.HI.X.SX32 R28, R14, R21.reuse, 0x1, P1 ;  /* 0x000000150e1c7211 */ /* 0x080fe400008f0eff */
[----:B------:R-:W-:Y:S01]  /*13a0*/  LEA R18, P2, R19, UR4, 0x2 ;  /* 0x0000000413127c11 */ /* 0x000fe2000f8410ff */
[----:B------:R0:W1:Y:S01]  /*13b0*/  F2F.F32.F64 R5, R12 ;  /* 0x0000000c00057310 */ /* 0x0000620000301000 */
[C---:B------:R-:W-:Y:S02]  /*13c0*/  IADD3 R14, P3, PT, R7.reuse, R20, RZ ;  /* 0x00000014070e7210 */ /* 0x040fe40007f7e0ff */
[C---:B------:R-:W-:Y:S01]  /*13d0*/  IADD3 R15, P1, PT, R7.reuse, R8, RZ ;  /* 0x00000008070f7210 */ /* 0x040fe20007f3e0ff */
[----:B------:R-:W-:Y:S01]  /*13e0*/  IMAD.IADD R7, R7, 0x1, R8 ;  /* 0x0000000107077824 */ /* 0x000fe200078e0208 */
[----:B------:R-:W-:Y:S02]  /*13f0*/  LEA.HI.X R19, R19, UR5, R28, 0x2, P2 ;  /* 0x0000000513137c11 */ /* 0x000fe400090f141c */
[----:B------:R-:W-:-:S02]  /*1400*/  LEA.HI.X.SX32 R23, R20, R21, 0x1, P3 ;  /* 0x0000001514177211 */ /* 0x000fc400018f0eff */
[----:B------:R-:W-:Y:S02]  /*1410*/  LEA.HI.X.SX32 R28, R8, R21, 0x1, P1 ;  /* 0x00000015081c7211 */ /* 0x000fe400008f0eff */
[C---:B------:R-:W-:Y:S02]  /*1420*/  LEA R20, P1, R15.reuse, UR4, 0x2 ;  /* 0x000000040f147c11 */ /* 0x040fe4000f8210ff */
[C---:B0-----:R-:W-:Y:S02]  /*1430*/  LEA R12, P2, R14.reuse, UR4, 0x2 ;  /* 0x000000040e0c7c11 */ /* 0x041fe4000f8410ff */
[----:B------:R-:W-:Y:S01]  /*1440*/  LEA.HI.X R21, R15, UR5, R28, 0x2, P1 ;  /* 0x000000050f157c11 */ /* 0x000fe200088f141c */
[----:B-1----:R0:W-:Y:S01]  /*1450*/  STG.E desc[UR36][R26.64+0x4], R5 ;  /* 0x000004051a007986 */ /* 0x0021e2000c101924 */
[----:B------:R-:W-:-:S03]  /*1460*/  LEA.HI.X R13, R14, UR5, R23, 0x2, P2 ;  /* 0x000000050e0d7c11 */ /* 0x000fc600090f1417 */
[----:B------:R-:W2:Y:S01]  /*1470*/  LDG.E R19, desc[UR36][R18.64+0x4] ;  /* 0x0000042412137981 */ /* 0x000ea2000c1e1900 */
[----:B------:R-:W-:-:S03]  /*1480*/  IMAD.WIDE R14, R7, 0x4, R10 ;  /* 0x00000004070e7825 */ /* 0x000fc600078e020a */
[----:B------:R-:W2:Y:S04]  /*1490*/  LDG.E R8, desc[UR36][R20.64+0x4] ;  /* 0x0000042414087981 */ /* 0x000ea8000c1e1900 */
[----:B------:R-:W3:Y:S04]  /*14a0*/  LDG.E R12, desc[UR36][R12.64+0x4] ;  /* 0x000004240c0c7981 */ /* 0x000ee8000c1e1900 */
[----:B------:R-:W4:Y:S04]  /*14b0*/  LDG.E R25, desc[UR36][R14.64] ;  /* 0x000000240e197981 */ /* 0x000f28000c1e1900 */
[----:B------:R1:W5:Y:S01]  /*14c0*/  LDG.E R28, desc[UR36][R14.64+0x8] ;  /* 0x000008240e1c7981 */ /* 0x000362000c1e1900 */
[----:B------:R-:W-:Y:S01]  /*14d0*/  VIADD R23, R3, 0x2 ;  /* 0x0000000203177836 */ /* 0x000fe20000000000 */
[----:B0-----:R-:W-:-:S04]  /*14e0*/  IABS R26, R6 ;  /* 0x00000006001a7213 */ /* 0x001fc80000000000 */
[----:B------:R-:W-:Y:S02]  /*14f0*/  IABS R29, R23 ;  /* 0x00000017001d7213 */ /* 0x000fe40000000000 */
[----:B-1----:R-:W-:-:S03]  /*1500*/  LOP3.LUT R14, R23, R6, RZ, 0x3c, !PT ;  /* 0x00000006170e7212 */ /* 0x002fc600078e3cff */
[----:B------:R-:W-:Y:S01]  /*1510*/  IMAD.HI.U32 R7, R0, R29, RZ ;  /* 0x0000001d00077227 */ /* 0x000fe200078e00ff */
[----:B------:R-:W-:-:S03]  /*1520*/  ISETP.GE.AND P3, PT, R14, RZ, PT ;  /* 0x000000ff0e00720c */ /* 0x000fc60003f66270 */
[----:B------:R-:W-:-:S04]  /*1530*/  IMAD.MOV R18, RZ, RZ, -R7 ;  /* 0x000000ffff127224 */ /* 0x000fc800078e0a07 */
[----:B------:R-:W-:-:S05]  /*1540*/  IMAD R27, R26, R18, R29 ;  /* 0x000000121a1b7224 */ /* 0x000fca00078e021d */
[----:B------:R-:W-:-:S13]  /*1550*/  ISETP.GT.U32.AND P2, PT, R4, R27, PT ;  /* 0x0000001b0400720c */ /* 0x000fda0003f44070 */
[----:B------:R-:W-:Y:S01]  /*1560*/  @!P2 IADD3 R27, PT, PT, R27, -R26, RZ ;  /* 0x8000001a1b1ba210 */ /* 0x000fe20007ffe0ff */
[----:B------:R-:W-:-:S03]  /*1570*/  @!P2 VIADD R7, R7, 0x1 ;  /* 0x000000010707a836 */ /* 0x000fc60000000000 */
[----:B------:R-:W-:-:S13]  /*1580*/  ISETP.GE.U32.AND P1, PT, R27, R4, PT ;  /* 0x000000041b00720c */ /* 0x000fda0003f26070 */
[----:B------:R-:W-:-:S04]  /*1590*/  @P1 VIADD R7, R7, 0x1 ;  /* 0x0000000107071836 */ /* 0x000fc80000000000 */
[----:B------:R-:W-:-:S05]  /*15a0*/  @!P3 IMAD.MOV R7, RZ, RZ, -R7 ;  /* 0x000000ffff07b224 */ /* 0x000fca00078e0a07 */
[----:B------:R-:W-:-:S05]  /*15b0*/  SEL R14, R22, R7, !P0 ;  /* 0x00000007160e7207 */ /* 0x000fca0004000000 */
[----:B------:R-:W-:Y:S02]  /*15c0*/  IMAD.MOV R15, RZ, RZ, -R14 ;  /* 0x000000ffff0f7224 */ /* 0x000fe400078e0a0e */
[----:B------:R-:W-:Y:S02]  /*15d0*/  IMAD R14, R14, UR40, RZ ;  /* 0x000000280e0e7c24 */ /* 0x000fe4000f8e02ff */
[----:B------:R-:W-:Y:S02]  /*15e0*/  IMAD R23, R6, R15, R23 ;  /* 0x0000000f06177224 */ /* 0x000fe400078e0217 */
[----:B------:R-:W-:-:S03]  /*15f0*/  VIADD R26, R14, UR40 ;  /* 0x000000280e1a7c36 */ /* 0x000fc60008000000 */
[----:B------:R-:W-:Y:S01]  /*1600*/  IADD3 R15, P2, PT, R23, R14, RZ ;  /* 0x0000000e170f7210 */ /* 0x000fe20007f5e0ff */
[----:B--2---:R-:W-:-:S04]  /*1610*/  FADD R19, R8, R19 ;  /* 0x0000001308137221 */ /* 0x004fc80000000000 */
[----:B---3--:R-:W-:Y:S01]  /*1620*/  FADD R12, R19, R12 ;  /* 0x0000000c130c7221 */ /* 0x008fe20000000000 */
[----:B------:R-:W-:-:S03]  /*1630*/  IMAD.U32 R19, RZ, RZ, UR40 ;  /* 0x00000028ff137e24 */ /* 0x000fc6000f8e00ff */
[----:B----4-:R-:W-:-:S04]  /*1640*/  FADD R25, R12, R25 ;  /* 0x000000190c197221 */ /* 0x010fc80000000000 */
[----:B-----5:R-:W-:Y:S01]  /*1650*/  FADD R25, R25, R28 ;  /* 0x0000001c19197221 */ /* 0x020fe20000000000 */
[----:B------:R-:W-:Y:S01]  /*1660*/  IMAD R28, R19, 0x2, R14 ;  /* 0x00000002131c7824 */ /* 0x000fe200078e020e */
[----:B------:R-:W-:Y:S02]  /*1670*/  SHF.R.S32.HI R19, RZ, 0x1f, R23 ;  /* 0x0000001fff137819 */ /* 0x000fe40000011417 */
[----:B------:R0:W1:Y:S02]  /*1680*/  F2F.F64.F32 R12, R25 ;  /* 0x00000019000c7310 */ /* 0x0000640000201800 */
[----:B0-----:R-:W-:-:S04]  /*1690*/  IADD3 R25, P3, PT, R23, R28, RZ ;  /* 0x0000001c17197210 */ /* 0x001fc80007f7e0ff */
[----:B------:R-:W-:Y:S01]  /*16a0*/  LEA.HI.X.SX32 R28, R28, R19, 0x1, P3 ;  /* 0x000000131c1c7211 */ /* 0x000fe200018f0eff */
[----:B-1----:R-:W-:-:S06]  /*16b0*/  DMUL R12, R12, UR6 ;  /* 0x000000060c0c7c28 */ /* 0x002fcc0008000000 */
[----:B------:R0:W1:Y:S02]  /*16c0*/  F2F.F32.F64 R7, R12 ;  /* 0x0000000c00077310 */ /* 0x0000640000301000 */
[----:B0-----:R-:W-:Y:S02]  /*16d0*/  IADD3 R13, P1, PT, R23, R26, RZ ;  /* 0x0000001a170d7210 */ /* 0x001fe40007f3e0ff */
[-C--:B------:R-:W-:Y:S02]  /*16e0*/  LEA.HI.X.SX32 R12, R14, R19.reuse, 0x1, P2 ;  /* 0x000000130e0c7211 */ /* 0x080fe400010f0eff */
[----:B------:R-:W-:Y:S01]  /*16f0*/  LEA R18, P2, R15, UR4, 0x2 ;  /* 0x000000040f127c11 */ /* 0x000fe2000f8410ff */
[----:B-1----:R0:W-:Y:S01]  /*1700*/  STG.E desc[UR36][R20.64+0x4], R7 ;  /* 0x0000040714007986 */ /* 0x0021e2000c101924 */
[----:B------:R-:W-:Y:S02]  /*1710*/  LEA.HI.X.SX32 R27, R26, R19, 0x1, P1 ;  /* 0x000000131a1b7211 */ /* 0x000fe400008f0eff */
[----:B------:R-:W-:-:S02]  /*1720*/  LEA R14, P1, R13, UR4, 0x2 ;  /* 0x000000040d0e7c11 */ /* 0x000fc4000f8210ff */
[----:B------:R-:W-:Y:S02]  /*1730*/  LEA.HI.X R19, R15, UR5, R12, 0x2, P2 ;  /* 0x000000050f137c11 */ /* 0x000fe400090f140c */
[----:B------:R-:W-:Y:S02]  /*1740*/  LEA R12, P2, R25, UR4, 0x2 ;  /* 0x00000004190c7c11 */ /* 0x000fe4000f8410ff */
[----:B------:R-:W-:Y:S01]  /*1750*/  LEA.HI.X R15, R13, UR5, R27, 0x2, P1 ;  /* 0x000000050d0f7c11 */ /* 0x000fe200088f141b */
[----:B------:R-:W2:Y:S01]  /*1760*/  LDG.E R18, desc[UR36][R18.64+0x4] ;  /* 0x0000042412127981 */ /* 0x000ea2000c1e1900 */
[----:B------:R-:W-:-:S03]  /*1770*/  LEA.HI.X R13, R25, UR5, R28, 0x2, P2 ;  /* 0x00000005190d7c11 */ /* 0x000fc600090f141c */
[----:B------:R-:W2:Y:S04]  /*1780*/  LDG.E R25, desc[UR36][R14.64+0x4] ;  /* 0x000004240e197981 */ /* 0x000ea8000c1e1900 */
[----:B------:R-:W3:Y:S01]  /*1790*/  LDG.E R12, desc[UR36][R12.64+0x4] ;  /* 0x000004240c0c7981 */ /* 0x000ee2000c1e1900 */
[----:B0-----:R-:W-:-:S05]  /*17a0*/  IADD3 R21, PT, PT, R23, R26, RZ ;  /* 0x0000001a17157210 */ /* 0x001fca0007ffe0ff */
[----:B------:R-:W-:-:S05]  /*17b0*/  IMAD.WIDE R20, R21, 0x4, R10 ;  /* 0x0000000415147825 */ /* 0x000fca00078e020a */
[----:B------:R-:W4:Y:S04]  /*17c0*/  LDG.E R26, desc[UR36][R20.64] ;  /* 0x00000024141a7981 */ /* 0x000f28000c1e1900 */
[----:B------:R-:W5:Y:S01]  /*17d0*/  LDG.E R27, desc[UR36][R20.64+0x8] ;  /* 0x00000824141b7981 */ /* 0x000f62000c1e1900 */
[----:B------:R-:W-:-:S05]  /*17e0*/  VIADD R23, R3, 0x3 ;  /* 0x0000000303177836 */ /* 0x000fca0000000000 */
[----:B------:R-:W-:Y:S01]  /*17f0*/  IABS R28, R23 ;  /* 0x00000017001c7213 */ /* 0x000fe20000000000 */
[----:B--2---:R-:W-:-:S04]  /*1800*/  FADD R29, R25, R18 ;  /* 0x00000012191d7221 */ /* 0x004fc80000000000 */
[----:B---3--:R-:W-:Y:S01]  /*1810*/  FADD R29, R29, R12 ;  /* 0x0000000c1d1d7221 */ /* 0x008fe20000000000 */
[----:B------:R-:W-:Y:S01]  /*1820*/  IMAD.HI.U32 R12, R0, R28, RZ ;  /* 0x0000001c000c7227 */ /* 0x000fe200078e00ff */
[----:B------:R-:W-:-:S03]  /*1830*/  IABS R18, R6 ;  /* 0x0000000600127213 */ /* 0x000fc60000000000 */
[----:B------:R-:W-:-:S04]  /*1840*/  IMAD.MOV R19, RZ, RZ, -R12 ;  /* 0x000000ffff137224 */ /* 0x000fc800078e0a0c */
[----:B------:R-:W-:-:S05]  /*1850*/  IMAD R19, R18, R19, R28 ;  /* 0x0000001312137224 */ /* 0x000fca00078e021c */
[----:B------:R-:W-:Y:S01]  /*1860*/  ISETP.GT.U32.AND P2, PT, R4, R19, PT ;  /* 0x000000130400720c */ /* 0x000fe20003f44070 */
[----:B----4-:R-:W-:-:S04]  /*1870*/  FADD R26, R29, R26 ;  /* 0x0000001a1d1a7221 */ /* 0x010fc80000000000 */
[----:B-----5:R-:W-:-:S08]  /*1880*/  FADD R13, R26, R27 ;  /* 0x0000001b1a0d7221 */ /* 0x020fd00000000000 */
[----:B------:R-:W-:Y:S01]  /*1890*/  @!P2 IMAD.IADD R19, R19, 0x1, -R18 ;  /* 0x000000011313a824 */ /* 0x000fe200078e0a12 */
[----:B------:R-:W-:-:S04]  /*18a0*/  LOP3.LUT R18, R23, R6, RZ, 0x3c, !PT ;  /* 0x0000000617127212 */ /* 0x000fc800078e3cff */
[----:B------:R-:W-:Y:S02]  /*18b0*/  ISETP.GE.U32.AND P1, PT, R19, R4, PT ;  /* 0x000000041300720c */ /* 0x000fe40003f26070 */
[----:B------:R-:W-:Y:S01]  /*18c0*/  ISETP.GE.AND P3, PT, R18, RZ, PT ;  /* 0x000000ff1200720c */ /* 0x000fe20003f66270 */
[----:B------:R-:W0:Y:S01]  /*18d0*/  F2F.F64.F32 R26, R13 ;  /* 0x0000000d001a7310 */ /* 0x000e220000201800 */
[----:B------:R-:W-:-:S09]  /*18e0*/  @!P2 VIADD R12, R12, 0x1 ;  /* 0x000000010c0ca836 */ /* 0x000fd20000000000 */
[----:B------:R-:W-:-:S04]  /*18f0*/  @P1 VIADD R12, R12, 0x1 ;  /* 0x000000010c0c1836 */ /* 0x000fc80000000000 */
[----:B------:R-:W-:Y:S01]  /*1900*/  @!P3 IMAD.MOV R12, RZ, RZ, -R12 ;  /* 0x000000ffff0cb224 */ /* 0x000fe200078e0a0c */
[----:B0-----:R-:W-:-:S04]  /*1910*/  DMUL R26, R26, UR6 ;  /* 0x000000061a1a7c28 */ /* 0x001fc80008000000 */
[----:B------:R-:W-:-:S05]  /*1920*/  SEL R12, R22, R12, !P0 ;  /* 0x0000000c160c7207 */ /* 0x000fca0004000000 */
[----:B------:R-:W-:Y:S02]  /*1930*/  IMAD.MOV R20, RZ, RZ, -R12 ;  /* 0x000000ffff147224 */ /* 0x000fe400078e0a0c */
[----:B------:R-:W-:Y:S01]  /*1940*/  IMAD R19, R12, UR40, RZ ;  /* 0x000000280c137c24 */ /* 0x000fe2000f8e02ff */
[----:B------:R-:W-:Y:S01]  /*1950*/  MOV R12, UR40 ;  /* 0x00000028000c7c02 */ /* 0x000fe20008000f00 */
[----:B------:R0:W1:Y:S01]  /*1960*/  F2F.F32.F64 R26, R26 ;  /* 0x0000001a001a7310 */ /* 0x0000620000301000 */
[----:B------:R-:W-:Y:S02]  /*1970*/  IMAD R20, R6, R20, R23 ;  /* 0x0000001406147224 */ /* 0x000fe400078e0217 */
[----:B------:R-:W-:Y:S02]  /*1980*/  VIADD R21, R19, UR40 ;  /* 0x0000002813157c36 */ /* 0x000fe40008000000 */
[----:B------:R-:W-:Y:S01]  /*1990*/  IMAD R23, R12, 0x2, R19 ;  /* 0x000000020c177824 */ /* 0x000fe200078e0213 */
[----:B------:R-:W-:-:S02]  /*19a0*/  SHF.R.S32.HI R12, RZ, 0x1f, R20 ;  /* 0x0000001fff0c7819 */ /* 0x000fc40000011414 */
[C---:B------:R-:W-:Y:S02]  /*19b0*/  IADD3 R13, P1, PT, R20.reuse, R19, RZ ;  /* 0x00000013140d7210 */ /* 0x040fe40007f3e0ff */
[C---:B------:R-:W-:Y:S02]  /*19c0*/  IADD3 R22, P2, PT, R20.reuse, R23, RZ ;  /* 0x0000001714167210 */ /* 0x040fe40007f5e0ff */
[----:B0-----:R-:W-:Y:S02]  /*19d0*/  IADD3 R27, P0, PT, R20, R21, RZ ;  /* 0x00000015141b7210 */ /* 0x001fe40007f1e0ff */
[-C--:B------:R-:W-:Y:S02]  /*19e0*/  LEA.HI.X.SX32 R28, R19, R12.reuse, 0x1, P1 ;  /* 0x0000000c131c7211 */ /* 0x080fe400008f0eff */
[-C--:B------:R-:W-:Y:S02]  /*19f0*/  LEA.HI.X.SX32 R23, R23, R12.reuse, 0x1, P2 ;  /* 0x0000000c17177211 */ /* 0x080fe400010f0eff */
[----:B------:R-:W-:-:S02]  /*1a00*/  LEA.HI.X.SX32 R29, R21, R12, 0x1, P0 ;  /* 0x0000000c151d7211 */ /* 0x000fc400000f0eff */
[----:B------:R-:W-:Y:S02]  /*1a10*/  LEA R18, P1, R13, UR4, 0x2 ;  /* 0x000000040d127c11 */ /* 0x000fe4000f8210ff */
[----:B------:R-:W-:Y:S01]  /*1a20*/  LEA R12, P0, R27, UR4, 0x2 ;  /* 0x000000041b0c7c11 */ /* 0x000fe2000f8010ff */
[----:B-1----:R0:W-:Y:S01]  /*1a30*/  STG.E desc[UR36][R14.64+0x4], R26 ;  /* 0x0000041a0e007986 */ /* 0x0021e2000c101924 */
[----:B------:R-:W-:Y:S02]  /*1a40*/  LEA.HI.X R19, R13, UR5, R28, 0x2, P1 ;  /* 0x000000050d137c11 */ /* 0x000fe400088f141c */
[----:B------:R-:W-:Y:S01]  /*1a50*/  LEA.HI.X R13, R27, UR5, R29, 0x2, P0 ;  /* 0x000000051b0d7c11 */ /* 0x000fe200080f141d */
[----:B------:R-:W-:Y:S02]  /*1a60*/  IMAD.IADD R21, R20, 0x1, R21 ;  /* 0x0000000114157824 */ /* 0x000fe400078e0215 */
[----:B------:R-:W2:Y:S04]  /*1a70*/  LDG.E R18, desc[UR36][R18.64+0x4] ;  /* 0x0000042412127981 */ /* 0x000ea8000c1e1900 */
[----:B------:R-:W2:Y:S01]  /*1a80*/  LDG.E R27, desc[UR36][R12.64+0x4] ;  /* 0x000004240c1b7981 */ /* 0x000ea2000c1e1900 */
[----:B0-----:R-:W-:-:S04]  /*1a90*/  LEA R14, P0, R22, UR4, 0x2 ;  /* 0x00000004160e7c11 */ /* 0x001fc8000f8010ff */
[----:B------:R-:W-:Y:S01]  /*1aa0*/  LEA.HI.X R15, R22, UR5, R23, 0x2, P0 ;  /* 0x00000005160f7c11 */ /* 0x000fe200080f1417 */
[----:B------:R-:W-:-:S05]  /*1ab0*/  IMAD.WIDE R20, R21, 0x4, R10 ;  /* 0x0000000415147825 */ /* 0x000fca00078e020a */
[----:B------:R-:W3:Y:S04]  /*1ac0*/  LDG.E R15, desc[UR36][R14.64+0x4] ;  /* 0x000004240e0f7981 */ /* 0x000ee8000c1e1900 */
[----:B------:R-:W4:Y:S04]  /*1ad0*/  LDG.E R23, desc[UR36][R20.64] ;  /* 0x0000002414177981 */ /* 0x000f28000c1e1900 */
[----:B------:R-:W5:Y:S01]  /*1ae0*/  LDG.E R29, desc[UR36][R20.64+0x8] ;  /* 0x00000824141d7981 */ /* 0x000f62000c1e1900 */
[----:B------:R-:W-:Y:S02]  /*1af0*/  VIADD R3, R3, 0x4 ;  /* 0x0000000403037836 */ /* 0x000fe40000000000 */
[----:B------:R-:W-:Y:S01]  /*1b00*/  FADD R24, -R24, R5 ;  /* 0x0000000518187221 */ /* 0x000fe20000000100 */
[----:B------:R-:W-:-:S02]  /*1b10*/  FADD R7, -R8, R7 ;  /* 0x0000000708077221 */ /* 0x000fc40000000100 */
[----:B------:R-:W-:Y:S01]  /*1b20*/  ISETP.GE.AND P0, PT, R3, R2, PT ;  /* 0x000000020300720c */ /* 0x000fe20003f06270 */
[----:B------:R-:W-:Y:S01]  /*1b30*/  FADD R24, |R24|, R9 ;  /* 0x0000000918187221 */ /* 0x000fe20000000200 */
[----:B------:R-:W-:-:S03]  /*1b40*/  FADD R25, -R25, R26 ;  /* 0x0000001a19197221 */ /* 0x000fc60000000100 */
[----:B------:R-:W-:-:S04]  /*1b50*/  FADD R24, R24, |R7| ;  /* 0x4000000718187221 */ /* 0x000fc80000000000 */
[----:B------:R-:W-:Y:S01]  /*1b60*/  FADD R24, R24, |R25| ;  /* 0x4000001918187221 */ /* 0x000fe20000000000 */
        /* <DEDUP_REMOVED lines=8> */
[----:B------:R-:W-:-:S04]  /*1bf0*/  FADD R9, -R27, R22 ;  /* 0x000000161b097221 */ /* 0x000fc80000000100 */
[----:B------:R-:W-:Y:S01]  /*1c00*/  FADD R9, R24, |R9| ;  /* 0x4000000918097221 */ /* 0x000fe20000000000 */
[----:B------:R-:W-:Y:S06]  /*1c10*/  @!P0 BRA `(.L_x_5) ;  /* 0xfffffff000908947 */ /* 0x000fec000383ffff */
.L_x_4:
[----:B---3--:R-:W-:Y:S05]  /*1c20*/  BSYNC.RECONVERGENT B0 ;  /* 0x0000000000007941 */ /* 0x008fea0003800200 */
.L_x_1:
[----:B------:R-:W3:Y:S01]  /*1c30*/  LDC.64 R4, c[0x4][0x48] ;  /* 0x01001200ff047b82 */ /* 0x000ee20000000a00 */
[----:B------:R-:W-:Y:S01]  /*1c40*/  ISETP.NE.AND P0, PT, R17, RZ, PT ;  /* 0x000000ff1100720c */ /* 0x000fe20003f05270 */
[----:B------:R-:W-:Y:S01]  /*1c50*/  UIADD3 UR38, UPT, UPT, UR39, 0x1, URZ ;  /* 0x0000000127267890 */ /* 0x000fe2000fffe0ff */
[----:B---3--:R3:W-:Y:S05]  /*1c60*/  REDG.E.ADD.F32.FTZ.RN.STRONG.GPU desc[UR36][R4.64], R9 ;  /* 0x00000009040079a6 */ /* 0x0087ea000c12f324 */
[----:B------:R-:W-:Y:S06]  /*1c70*/  BAR.SYNC.DEFER_BLOCKING 0x0 ;  /* 0x0000000000007b1d */ /* 0x000fec0000010000 */
[----:B------:R-:W-:Y:S05]  /*1c80*/  @P0 BRA `(.L_x_6) ;  /* 0x0000000000900947 */ /* 0x000fea0003800000 */
[----:B------:R-:W5:Y:S01]  /*1c90*/  LDG.E R0, desc[UR36][R4.64] ;  /* 0x0000002404007981 */ /* 0x000f62000c1e1900 */
[----:B------:R-:W0:Y:S02]  /*1ca0*/  LDCU UR4, c[0x0][0x38c] ;  /* 0x00007180ff0477ac */ /* 0x000e240008000800 */
[----:B0-----:R-:W-:-:S06]  /*1cb0*/  UIMAD UR4, UR4, UR4, URZ ;  /* 0x00000004040472a4 */ /* 0x001fcc000f8e02ff */
[----:B---3--:R-:W-:-:S04]  /*1cc0*/  I2FP.F32.U32 R9, UR4 ;  /* 0x0000000400097c45 */ /* 0x008fc80008201000 */
[----:B------:R-:W0:Y:S02]  /*1cd0*/  MUFU.RCP R3, R9 ;  /* 0x0000000900037308 */ /* 0x000e240000001000 */
[----:B0-----:R-:W-:-:S04]  /*1ce0*/  FFMA R6, -R9, R3, 1 ;  /* 0x3f80000009067423 */ /* 0x001fc80000000103 */
[----:B------:R-:W-:Y:S02]  /*1cf0*/  FFMA R3, R3, R6, R3 ;  /* 0x0000000603037223 */ /* 0x000fe40000000003 */
[----:B-----5:R-:W0:Y:S02]  /*1d00*/  FCHK P0, R0, R9 ;  /* 0x0000000900007302 */ /* 0x020e240000000000 */
[----:B------:R-:W-:-:S04]  /*1d10*/  FFMA R6, R0, R3, RZ ;  /* 0x0000000300067223 */ /* 0x000fc800000000ff */
[----:B------:R-:W-:-:S04]  /*1d20*/  FFMA R7, -R9, R6, R0 ;  /* 0x0000000609077223 */ /* 0x000fc80000000100 */
[----:B------:R-:W-:Y:S01]  /*1d30*/  FFMA R10, R3, R7, R6 ;  /* 0x00000007030a7223 */ /* 0x000fe20000000006 */
[----:B0-----:R-:W-:Y:S06]  /*1d40*/  @!P0 BRA `(.L_x_7) ;  /* 0x00000000000c8947 */ /* 0x001fec0003800000 */
[----:B------:R-:W-:-:S07]  /*1d50*/  MOV R4, 0x1d70 ;  /* 0x00001d7000047802 */ /* 0x000fce0000000f00 */
[----:B-12-4-:R-:W-:Y:S05]  /*1d60*/  CALL.REL.NOINC `($__internal_0_$__cuda_sm3x_div_rn_noftz_f32_slowpath) ;  /* 0x0000000000947944 */ /* 0x016fea0003c00000 */
[----:B------:R-:W-:-:S07]  /*1d70*/  IMAD.MOV.U32 R10, RZ, RZ, R0 ;  /* 0x000000ffff0a7224 */ /* 0x000fce00078e0000 */
.L_x_7:
[----:B------:R-:W0:Y:S01]  /*1d80*/  F2F.F64.F32 R10, R10 ;  /* 0x0000000a000a7310 */ /* 0x000e220000201800 */
[----:B------:R-:W-:Y:S01]  /*1d90*/  UMOV UR4, 0x88e368f1 ;  /* 0x88e368f100047882 */ /* 0x000fe20000000000 */
[----:B------:R-:W-:Y:S01]  /*1da0*/  UMOV UR5, 0x3ee4f8b5 ;  /* 0x3ee4f8b500057882 */ /* 0x000fe20000000000 */
[----:B------:R-:W-:Y:S01]  /*1db0*/  IMAD.MOV.U32 R3, RZ, RZ, 0x1 ;  /* 0x00000001ff037424 */ /* 0x000fe200078e00ff */
[----:B------:R-:W-:Y:S01]  /*1dc0*/  MOV R0, 0x0 ;  /* 0x0000000000007802 */ /* 0x000fe20000000f00 */
[----:B-1----:R-:W-:Y:S02]  /*1dd0*/  IMAD.U32 R14, RZ, RZ, UR38 ;  /* 0x00000026ff0e7e24 */ /* 0x002fe4000f8e00ff */
[----:B------:R-:W-:Y:S01]  /*1de0*/  IMAD.U32 R6, RZ, RZ, UR41 ;  /* 0x00000029ff067e24 */ /* 0x000fe2000f8e00ff */
[----:B------:R1:W3:Y:S01]  /*1df0*/  LDC.64 R8, c[0x4][R0] ;  /* 0x0100000000087b82 */ /* 0x0002e20000000a00 */
[----:B------:R-:W-:Y:S01]  /*1e00*/  IMAD.U32 R7, RZ, RZ, UR42 ;  /* 0x0000002aff077e24 */ /* 0x000fe2000f8e00ff */
[----:B------:R1:W-:Y:S01]  /*1e10*/  STL [R1], R14 ;  /* 0x0000000e01007387 */ /* 0x0003e20000100800 */
[----:B0-----:R-:W-:-:S03]  /*1e20*/  DSETP.GEU.AND P0, PT, R10, UR4, PT ;  /* 0x000000040a007e2a */ /* 0x001fc6000bf0e000 */
[----:B------:R1:W-:Y:S01]  /*1e30*/  STL.64 [R1+0x8], R10 ;  /* 0x0000080a01007387 */ /* 0x0003e20000100a00 */
[----:B------:R-:W0:Y:S10]  /*1e40*/  LDCU.64 UR4, c[0x4][0x60] ;  /* 0x01000c00ff0477ac */ /* 0x000e340008000a00 */
[----:B--2-4-:R-:W2:Y:S01]  /*1e50*/  @!P0 LDC.64 R12, c[0x4][0x58] ;  /* 0x01001600ff0c8b82 */ /* 0x014ea20000000a00 */
[----:B0-----:R-:W-:Y:S01]  /*1e60*/  MOV R4, UR4 ;  /* 0x0000000400047c02 */ /* 0x001fe20008000f00 */
[----:B------:R-:W-:Y:S01]  /*1e70*/  IMAD.U32 R5, RZ, RZ, UR5 ;  /* 0x00000005ff057e24 */ /* 0x000fe2000f8e00ff */
[----:B--23--:R1:W-:Y:S06]  /*1e80*/  @!P0 STG.E.U8 desc[UR36][R12.64], R3 ;  /* 0x000000030c008986 */ /* 0x00c3ec000c101124 */
[----:B------:R-:W-:-:S07]  /*1e90*/  LEPC R20, `(.L_x_8) ;  /* 0x000000001014794e */ /* 0x000fce0000000000 */
[----:B-1----:R-:W-:Y:S05]  /*1ea0*/  CALL.ABS.NOINC R8 ;  /* 0x0000000008007343 */ /* 0x002fea0003c00000 */
.L_x_8:
[----:B------:R-:W0:Y:S02]  /*1eb0*/  LDC.64 R4, c[0x4][0x48] ;  /* 0x01001200ff047b82 */ /* 0x000e240000000a00 */
[----:B0-----:R0:W-:Y:S02]  /*1ec0*/  STG.E desc[UR36][R4.64], RZ ;  /* 0x000000ff04007986 */ /* 0x0011e4000c101924 */
.L_x_6:
[----:B------:R-:W-:Y:S05]  /*1ed0*/  WARPSYNC.ALL ;  /* 0x0000000000007948 */ /* 0x000fea0003800000 */
[----:B0--3--:R-:W0:Y:S08]  /*1ee0*/  LDC.64 R4, c[0x4][0x58] ;  /* 0x01001600ff047b82 */ /* 0x009e300000000a00 */
[----:B------:R-:W-:Y:S06]  /*1ef0*/  BAR.SYNC.DEFER_BLOCKING 0x0 ;  /* 0x0000000000007b1d */ /* 0x000fec0000010000 */
[----:B0-----:R-:W3:Y:S01]  /*1f00*/  LDG.E.U8 R4, desc[UR36][R4.64] ;  /* 0x0000002404047981 */ /* 0x001ee2000c1e1100 */
[----:B------:R-:W-:-:S03]  /*1f10*/  UISETP.GE.U32.AND UP0, UPT, UR39, 0x3e7, UPT ;  /* 0x000003e72700788c */ /* 0x000fc6000bf06070 */
[----:B------:R-:W-:-:S03]  /*1f20*/  UMOV UR39, UR38 ;  /* 0x0000002600277c82 */ /* 0x000fc60008000000 */
[----:B------:R-:W-:Y:S02]  /*1f30*/  PLOP3.LUT P0, PT, PT, PT, UP0, 0x80, 0x8 ;  /* 0x000000000008781c */ /* 0x000fe40003f0f008 */
[----:B---3--:R-:W-:-:S13]  /*1f40*/  ISETP.EQ.AND P1, PT, R4, RZ, PT ;  /* 0x000000ff0400720c */ /* 0x008fda0003f22270 */
[----:B------:R-:W-:Y:S05]  /*1f50*/  @!P0 BRA P1, `(.L_x_9) ;  /* 0xffffffe000848947 */ /* 0x000fea000083ffff */
.L_x_0:
[----:B------:R-:W-:-:S13]  /*1f60*/  ISETP.NE.AND P0, PT, R17, RZ, PT ;  /* 0x000000ff1100720c */ /* 0x000fda0003f05270 */
[----:B------:R-:W-:Y:S05]  /*1f70*/  @P0 EXIT ;  /* 0x000000000000094d */ /* 0x000fea0003800000 */
[----:B------:R-:W0:Y:S01]  /*1f80*/  LDC.64 R2, c[0x4][0x50] ;  /* 0x01001400ff027b82 */ /* 0x000e220000000a00 */
[----:B------:R-:W-:-:S05]  /*1f90*/  IMAD.U32 R5, RZ, RZ, UR38 ;  /* 0x00000026ff057e24 */ /* 0x000fca000f8e00ff */
[----:B0-----:R-:W-:Y:S01]  /*1fa0*/  STG.E desc[UR36][R2.64], R5 ;  /* 0x0000000502007986 */ /* 0x001fe2000c101924 */
[----:B------:R-:W-:Y:S05]  /*1fb0*/  EXIT ;  /* 0x000000000000794d */ /* 0x000fea0003800000 */
        .weak           $__internal_0_$__cuda_sm3x_div_rn_noftz_f32_slowpath
        .type           $__internal_0_$__cuda_sm3x_div_rn_noftz_f32_slowpath,@function
        .size           $__internal_0_$__cuda_sm3x_div_rn_noftz_f32_slowpath,(.L_x_42 - $__internal_0_$__cuda_sm3x_div_rn_noftz_f32_slowpath)
$__internal_0_$__cuda_sm3x_div_rn_noftz_f32_slowpath:
[----:B------:R-:W-:Y:S01]  /*1fc0*/  SHF.R.U32.HI R5, RZ, 0x17, R9 ;  /* 0x00000017ff057819 */ /* 0x000fe20000011609 */
[----:B------:R-:W-:Y:S01]  /*1fd0*/  BSSY.RECONVERGENT B0, `(.L_x_10) ;  /* 0x0000064000007945 */ /* 0x000fe20003800200 */
[--C-:B------:R-:W-:Y:S01]  /*1fe0*/  SHF.R.U32.HI R3, RZ, 0x17, R0.reuse ;  /* 0x00000017ff037819 */ /* 0x100fe20000011600 */
[----:B------:R-:W-:Y:S01]  /*1ff0*/  IMAD.MOV.U32 R8, RZ, RZ, R0 ;  /* 0x000000ffff087224 */ /* 0x000fe200078e0000 */
[----:B------:R-:W-:Y:S02]  /*2000*/  LOP3.LUT R7, R5, 0xff, RZ, 0xc0, !PT ;  /* 0x000000ff05077812 */ /* 0x000fe400078ec0ff */
[----:B------:R-:W-:-:S03]  /*2010*/  LOP3.LUT R6, R3, 0xff, RZ, 0xc0, !PT ;  /* 0x000000ff03067812 */ /* 0x000fc600078ec0ff */
[----:B------:R-:W-:Y:S02]  /*2020*/  VIADD R11, R7, 0xffffffff ;  /* 0xffffffff070b7836 */ /* 0x000fe40000000000 */
[----:B------:R-:W-:-:S03]  /*2030*/  VIADD R10, R6, 0xffffffff ;  /* 0xffffffff060a7836 */ /* 0x000fc60000000000 */
[----:B------:R-:W-:-:S04]  /*2040*/  ISETP.GT.U32.AND P0, PT, R11, 0xfd, PT ;  /* 0x000000fd0b00780c */ /* 0x000fc80003f04070 */
[----:B------:R-:W-:-:S13]  /*2050*/  ISETP.GT.U32.OR P0, PT, R10, 0xfd, P0 ;  /* 0x000000fd0a00780c */ /* 0x000fda0000704470 */
[----:B------:R-:W-:Y:S01]  /*2060*/  @!P0 MOV R5, RZ ;  /* 0x000000ff00058202 */ /* 0x000fe20000000f00 */
[----:B------:R-:W-:Y:S06]  /*2070*/  @!P0 BRA `(.L_x_11) ;  /* 0x0000000000608947 */ /* 0x000fec0003800000 */
[----:B------:R-:W-:Y:S01]  /*2080*/  FSETP.GTU.FTZ.AND P0, PT, |R0|, +INF , PT ;  /* 0x7f8000000000780b */ /* 0x000fe20003f1c200 */
[----:B------:R-:W-:Y:S01]  /*2090*/  IMAD.MOV.U32 R3, RZ, RZ, R9 ;  /* 0x000000ffff037224 */ /* 0x000fe200078e0009 */
[----:B------:R-:W-:-:S04]  /*20a0*/  FSETP.GTU.FTZ.AND P1, PT, |R9|, +INF , PT ;  /* 0x7f8000000900780b */ /* 0x000fc80003f3c200 */
[----:B------:R-:W-:-:S13]  /*20b0*/  PLOP3.LUT P0, PT, P0, P1, PT, 0xf8, 0x8f ;  /* 0x00000000008f781c */ /* 0x000fda0000703f70 */
[----:B------:R-:W-:Y:S05]  /*20c0*/  @P0 BRA `(.L_x_12) ;  /* 0x00000004004c0947 */ /* 0x000fea0003800000 */
[----:B------:R-:W-:-:S13]  /*20d0*/  LOP3.LUT P0, RZ, R9, 0x7fffffff, R8, 0xc8, !PT ;  /* 0x7fffffff09ff7812 */ /* 0x000fda000780c808 */
[----:B------:R-:W-:Y:S05]  /*20e0*/  @!P0 BRA `(.L_x_13) ;  /* 0x00000004003c8947 */ /* 0x000fea0003800000 */
[C---:B------:R-:W-:Y:S02]  /*20f0*/  FSETP.NEU.FTZ.AND P2, PT, |R0|.reuse, +INF , PT ;  /* 0x7f8000000000780b */ /* 0x040fe40003f5d200 */
[----:B------:R-:W-:Y:S02]  /*2100*/  FSETP.NEU.FTZ.AND P1, PT, |R3|, +INF , PT ;  /* 0x7f8000000300780b */ /* 0x000fe40003f3d200 */
[----:B------:R-:W-:-:S11]  /*2110*/  FSETP.NEU.FTZ.AND P0, PT, |R0|, +INF , PT ;  /* 0x7f8000000000780b */ /* 0x000fd60003f1d200 */
[----:B------:R-:W-:Y:S05]  /*2120*/  @!P1 BRA !P2, `(.L_x_13) ;  /* 0x00000004002c9947 */ /* 0x000fea0005000000 */
[----:B------:R-:W-:-:S04]  /*2130*/  LOP3.LUT P2, RZ, R8, 0x7fffffff, RZ, 0xc0, !PT ;  /* 0x7fffffff08ff7812 */ /* 0x000fc8000784c0ff */
[----:B------:R-:W-:-:S13]  /*2140*/  PLOP3.LUT P1, PT, P1, P2, PT, 0x2f, 0xf2 ;  /* 0x0000000000f2781c */ /* 0x000fda0000f24577 */
[----:B------:R-:W-:Y:S05]  /*2150*/  @P1 BRA `(.L_x_14) ;  /* 0x0000000400181947 */ /* 0x000fea0003800000 */
[----:B------:R-:W-:-:S04]  /*2160*/  LOP3.LUT P1, RZ, R9, 0x7fffffff, RZ, 0xc0, !PT ;  /* 0x7fffffff09ff7812 */ /* 0x000fc8000782c0ff */
[----:B------:R-:W-:-:S13]  /*2170*/  PLOP3.LUT P0, PT, P0, P1, PT, 0x2f, 0xf2 ;  /* 0x0000000000f2781c */ /* 0x000fda0000702577 */
[----:B------:R-:W-:Y:S05]  /*2180*/  @P0 BRA `(.L_x_15) ;  /* 0x0000000400000947 */ /* 0x000fea0003800000 */
[----:B------:R-:W-:Y:S02]  /*2190*/  ISETP.GE.AND P0, PT, R10, RZ, PT ;  /* 0x000000ff0a00720c */ /* 0x000fe40003f06270 */
[----:B------:R-:W-:-:S11]  /*21a0*/  ISETP.GE.AND P1, PT, R11, RZ, PT ;  /* 0x000000ff0b00720c */ /* 0x000fd60003f26270 */
[----:B------:R-:W-:Y:S02]  /*21b0*/  @P0 IMAD.MOV.U32 R5, RZ, RZ, RZ ;  /* 0x000000ffff050224 */ /* 0x000fe400078e00ff */
[----:B------:R-:W-:Y:S01]  /*21c0*/  @!P0 FFMA R8, R0, 1.84467440737095516160e+19, RZ ;  /* 0x5f80000000088823 */ /* 0x000fe200000000ff */
[----:B------:R-:W-:Y:S02]  /*21d0*/  @!P0 IMAD.MOV.U32 R5, RZ, RZ, -0x40 ;  /* 0xffffffc0ff058424 */ /* 0x000fe400078e00ff */
[----:B------:R-:W-:Y:S02]  /*21e0*/  @!P1 FFMA R9, R3, 1.84467440737095516160e+19, RZ ;  /* 0x5f80000003099823 */ /* 0x000fe400000000ff */
[----:B------:R-:W-:-:S07]  /*21f0*/  @!P1 VIADD R5, R5, 0x40 ;  /* 0x0000004005059836 */ /* 0x000fce0000000000 */
.L_x_11:
[----:B------:R-:W-:Y:S01]  /*2200*/  LEA R0, R7, 0xc0800000, 0x17 ;  /* 0xc080000007007811 */ /* 0x000fe200078eb8ff */
[----:B------:R-:W-:Y:S01]  /*2210*/  VIADD R6, R6, 0xffffff81 ;  /* 0xffffff8106067836 */ /* 0x000fe20000000000 */
[----:B------:R-:W-:Y:S03]  /*2220*/  BSSY.RECONVERGENT B1, `(.L_x_16) ;  /* 0x0000035000017945 */ /* 0x000fe60003800200 */
[----:B------:R-:W-:Y:S02]  /*2230*/  IMAD.IADD R9, R9, 0x1, -R0 ;  /* 0x0000000109097824 */ /* 0x000fe400078e0a00 */
[C---:B------:R-:W-:Y:S01]  /*2240*/  IMAD R0, R6.reuse, -0x800000, R8 ;  /* 0xff80000006007824 */ /* 0x040fe200078e0208 */
[----:B------:R-:W-:Y:S01]  /*2250*/  IADD3 R6, PT, PT, R6, 0x7f, -R7 ;  /* 0x0000007f06067810 */ /* 0x000fe20007ffe807 */
[----:B------:R-:W0:Y:S01]  /*2260*/  MUFU.RCP R3, R9 ;  /* 0x0000000900037308 */ /* 0x000e220000001000 */
[----:B------:R-:W-:-:S03]  /*2270*/  FADD.FTZ R11, -R9, -RZ ;  /* 0x800000ff090b7221 */ /* 0x000fc60000010100 */
[----:B------:R-:W-:Y:S02]  /*2280*/  IMAD.IADD R6, R6, 0x1, R5 ;  /* 0x0000000106067824 */ /* 0x000fe400078e0205 */
[----:B0-----:R-:W-:-:S04]  /*2290*/  FFMA R10, R3, R11, 1 ;  /* 0x3f800000030a7423 */ /* 0x001fc8000000000b */
[----:B------:R-:W-:-:S04]  /*22a0*/  FFMA R10, R3, R10, R3 ;  /* 0x0000000a030a7223 */ /* 0x000fc80000000003 */
[----:B------:R-:W-:-:S04]  /*22b0*/  FFMA R3, R0, R10, RZ ;  /* 0x0000000a00037223 */ /* 0x000fc800000000ff */
[----:B------:R-:W-:-:S04]  /*22c0*/  FFMA R8, R11, R3, R0 ;  /* 0x000000030b087223 */ /* 0x000fc80000000000 */
[----:B------:R-:W-:-:S04]  /*22d0*/  FFMA R13, R10, R8, R3 ;  /* 0x000000080a0d7223 */ /* 0x000fc80000000003 */
[----:B------:R-:W-:-:S04]  /*22e0*/  FFMA R8, R11, R13, R0 ;  /* 0x0000000d0b087223 */ /* 0x000fc80000000000 */
[----:B------:R-:W-:-:S05]  /*22f0*/  FFMA R0, R10, R8, R13 ;  /* 0x000000080a007223 */ /* 0x000fca000000000d */
[----:B------:R-:W-:-:S04]  /*2300*/  SHF.R.U32.HI R3, RZ, 0x17, R0 ;  /* 0x00000017ff037819 */ /* 0x000fc80000011600 */
[----:B------:R-:W-:-:S04]  /*2310*/  LOP3.LUT R3, R3, 0xff, RZ, 0xc0, !PT ;  /* 0x000000ff03037812 */ /* 0x000fc800078ec0ff */
[----:B------:R-:W-:-:S05]  /*2320*/  IADD3 R7, PT, PT, R3, R6, RZ ;  /* 0x0000000603077210 */ /* 0x000fca0007ffe0ff */
[----:B------:R-:W-:-:S05]  /*2330*/  VIADD R3, R7, 0xffffffff ;  /* 0xffffffff07037836 */ /* 0x000fca0000000000 */
[----:B------:R-:W-:-:S13]  /*2340*/  ISETP.GE.U32.AND P0, PT, R3, 0xfe, PT ;  /* 0x000000fe0300780c */ /* 0x000fda0003f06070 */
[----:B------:R-:W-:Y:S05]  /*2350*/  @!P0 BRA `(.L_x_17) ;  /* 0x0000000000808947 */ /* 0x000fea0003800000 */
[----:B------:R-:W-:-:S13]  /*2360*/  ISETP.GT.AND P0, PT, R7, 0xfe, PT ;  /* 0x000000fe0700780c */ /* 0x000fda0003f04270 */
[----:B------:R-:W-:Y:S05]  /*2370*/  @P0 BRA `(.L_x_18) ;  /* 0x00000000006c0947 */ /* 0x000fea0003800000 */
[----:B------:R-:W-:-:S13]  /*2380*/  ISETP.GE.AND P0, PT, R7, 0x1, PT ;  /* 0x000000010700780c */ /* 0x000fda0003f06270 */
[----:B------:R-:W-:Y:S05]  /*2390*/  @P0 BRA `(.L_x_19) ;  /* 0x0000000000740947 */ /* 0x000fea0003800000 */
[----:B------:R-:W-:Y:S02]  /*23a0*/  ISETP.GE.AND P0, PT, R7, -0x18, PT ;  /* 0xffffffe80700780c */ /* 0x000fe40003f06270 */
[----:B------:R-:W-:-:S11]  /*23b0*/  LOP3.LUT R0, R0, 0x80000000, RZ, 0xc0, !PT ;  /* 0x8000000000007812 */ /* 0x000fd600078ec0ff */
[----:B------:R-:W-:Y:S05]  /*23c0*/  @!P0 BRA `(.L_x_19) ;  /* 0x0000000000688947 */ /* 0x000fea0003800000 */
[CCC-:B------:R-:W-:Y:S01]  /*23d0*/  FFMA.RZ R3, R10.reuse, R8.reuse, R13.reuse ;  /* 0x000000080a037223 */ /* 0x1c0fe2000000c00d */
[CCC-:B------:R-:W-:Y:S01]  /*23e0*/  FFMA.RM R6, R10.reuse, R8.reuse, R13.reuse ;  /* 0x000000080a067223 */ /* 0x1c0fe2000000400d */
[C---:B------:R-:W-:Y:S02]  /*23f0*/  ISETP.NE.AND P2, PT, R7.reuse, RZ, PT ;  /* 0x000000ff0700720c */ /* 0x040fe40003f45270 */
[----:B------:R-:W-:Y:S02]  /*2400*/  ISETP.NE.AND P1, PT, R7, RZ, PT ;  /* 0x000000ff0700720c */ /* 0x000fe40003f25270 */
[----:B------:R-:W-:Y:S01]  /*2410*/  LOP3.LUT R5, R3, 0x7fffff, RZ, 0xc0, !PT ;  /* 0x007fffff03057812 */ /* 0x000fe200078ec0ff */
[----:B------:R-:W-:Y:S01]  /*2420*/  FFMA.RP R3, R10, R8, R13 ;  /* 0x000000080a037223 */ /* 0x000fe2000000800d */
[----:B------:R-:W-:Y:S02]  /*2430*/  VIADD R8, R7, 0x20 ;  /* 0x0000002007087836 */ /* 0x000fe40000000000 */
[----:B------:R-:W-:Y:S01]  /*2440*/  LOP3.LUT R5, R5, 0x800000, RZ, 0xfc, !PT ;  /* 0x0080000005057812 */ /* 0x000fe200078efcff */
[----:B------:R-:W-:Y:S01]  /*2450*/  IMAD.MOV R7, RZ, RZ, -R7 ;  /* 0x000000ffff077224 */ /* 0x000fe200078e0a07 */
[----:B------:R-:W-:-:S02]  /*2460*/  FSETP.NEU.FTZ.AND P0, PT, R3, R6, PT ;  /* 0x000000060300720b */ /* 0x000fc40003f1d000 */
[----:B------:R-:W-:Y:S02]  /*2470*/  SHF.L.U32 R8, R5, R8, RZ ;  /* 0x0000000805087219 */ /* 0x000fe400000006ff */
[----:B------:R-:W-:Y:S02]  /*2480*/  SEL R6, R7, RZ, P2 ;  /* 0x000000ff07067207 */ /* 0x000fe40001000000 */
[----:B------:R-:W-:Y:S02]  /*2490*/  ISETP.NE.AND P1, PT, R8, RZ, P1 ;  /* 0x000000ff0800720c */ /* 0x000fe40000f25270 */
[----:B------:R-:W-:Y:S02]  /*24a0*/  SHF.R.U32.HI R6, RZ, R6, R5 ;  /* 0x00000006ff067219 */ /* 0x000fe40000011605 */
[----:B------:R-:W-:Y:S02]  /*24b0*/  PLOP3.LUT P0, PT, P0, P1, PT, 0xf8, 0x8f ;  /* 0x00000000008f781c */ /* 0x000fe40000703f70 */
[----:B------:R-:W-:-:S02]  /*24c0*/  SHF.R.U32.HI R8, RZ, 0x1, R6 ;  /* 0x00000001ff087819 */ /* 0x000fc40000011606 */
[----:B------:R-:W-:-:S04]  /*24d0*/  SEL R3, RZ, 0x1, !P0 ;  /* 0x00000001ff037807 */ /* 0x000fc80004000000 */
[----:B------:R-:W-:-:S04]  /*24e0*/  LOP3.LUT R3, R3, 0x1, R8, 0xf8, !PT ;  /* 0x0000000103037812 */ /* 0x000fc800078ef808 */
[----:B------:R-:W-:-:S05]  /*24f0*/  LOP3.LUT R3, R3, R6, RZ, 0xc0, !PT ;  /* 0x0000000603037212 */ /* 0x000fca00078ec0ff */
[----:B------:R-:W-:-:S05]  /*2500*/  IMAD.IADD R3, R8, 0x1, R3 ;  /* 0x0000000108037824 */ /* 0x000fca00078e0203 */
[----:B------:R-:W-:Y:S01]  /*2510*/  LOP3.LUT R0, R3, R0, RZ, 0xfc, !PT ;  /* 0x0000000003007212 */ /* 0x000fe200078efcff */
[----:B------:R-:W-:Y:S06]  /*2520*/  BRA `(.L_x_19) ;  /* 0x0000000000107947 */ /* 0x000fec0003800000 */
.L_x_18:
[----:B------:R-:W-:-:S04]  /*2530*/  LOP3.LUT R0, R0, 0x80000000, RZ, 0xc0, !PT ;  /* 0x8000000000007812 */ /* 0x000fc800078ec0ff */
[----:B------:R-:W-:Y:S01]  /*2540*/  LOP3.LUT R0, R0, 0x7f800000, RZ, 0xfc, !PT ;  /* 0x7f80000000007812 */ /* 0x000fe200078efcff */
[----:B------:R-:W-:Y:S06]  /*2550*/  BRA `(.L_x_19) ;  /* 0x0000000000047947 */ /* 0x000fec0003800000 */
.L_x_17:
[----:B------:R-:W-:-:S07]  /*2560*/  IMAD R0, R6, 0x800000, R0 ;  /* 0x0080000006007824 */ /* 0x000fce00078e0200 */
.L_x_19:
[----:B------:R-:W-:Y:S05]  /*2570*/  BSYNC.RECONVERGENT B1 ;  /* 0x0000000000017941 */ /* 0x000fea0003800200 */
.L_x_16:
[----:B------:R-:W-:Y:S05]  /*2580*/  BRA `(.L_x_20) ;  /* 0x0000000000207947 */ /* 0x000fea0003800000 */
.L_x_15:
[----:B------:R-:W-:-:S04]  /*2590*/  LOP3.LUT R0, R9, 0x80000000, R8, 0x48, !PT ;  /* 0x8000000009007812 */ /* 0x000fc800078e4808 */
[----:B------:R-:W-:Y:S01]  /*25a0*/  LOP3.LUT R0, R0, 0x7f800000, RZ, 0xfc, !PT ;  /* 0x7f80000000007812 */ /* 0x000fe200078efcff */
[----:B------:R-:W-:Y:S06]  /*25b0*/  BRA `(.L_x_20) ;  /* 0x0000000000147947 */ /* 0x000fec0003800000 */
.L_x_14:
[----:B------:R-:W-:Y:S01]  /*25c0*/  LOP3.LUT R0, R9, 0x80000000, R8, 0x48, !PT ;  /* 0x8000000009007812 */ /* 0x000fe200078e4808 */
[----:B------:R-:W-:Y:S06]  /*25d0*/  BRA `(.L_x_20) ;  /* 0x00000000000c7947 */ /* 0x000fec0003800000 */
.L_x_13:
[----:B------:R-:W0:Y:S01]  /*25e0*/  MUFU.RSQ R0, -QNAN ;  /* 0xffc0000000007908 */ /* 0x000e220000001400 */
[----:B------:R-:W-:Y:S05]  /*25f0*/  BRA `(.L_x_20) ;  /* 0x0000000000047947 */ /* 0x000fea0003800000 */
.L_x_12:
[----:B------:R-:W-:-:S07]  /*2600*/  FADD.FTZ R0, R0, R3 ;  /* 0x0000000300007221 */ /* 0x000fce0000010000 */
.L_x_20:
[----:B------:R-:W-:Y:S05]  /*2610*/  BSYNC.RECONVERGENT B0 ;  /* 0x0000000000007941 */ /* 0x000fea0003800200 */
.L_x_10:
[----:B------:R-:W-:-:S04]  /*2620*/  IMAD.MOV.U32 R5, RZ, RZ, 0x0 ;  /* 0x00000000ff057424 */ /* 0x000fc800078e00ff */
[----:B0-----:R-:W-:Y:S05]  /*2630*/  RET.REL.NODEC R4 `(_Z6solverPfii) ;  /* 0xffffffd804707950 */ /* 0x001fea0003c3ffff */
.L_x_21:
[----:B------:R-:W-:-:S00]  /*2640*/  BRA `(.L_x_21) ;  /* 0xfffffffc00fc7947 */ /* 0x000fc0000383ffff */
[----:B------:R-:W-:-:S00]  /*2650*/  NOP ;  /* 0x0000000000007918 */ /* 0x000fc00000000000 */
        /* <DEDUP_REMOVED lines=10> */
.L_x_42:


//--------------------- .text._Z4initPfii         --------------------------
	.section	.text._Z4initPfii,"ax",@progbits
	.align	128
        .global         _Z4initPfii
        .type           _Z4initPfii,@function
        .size           _Z4initPfii,(.L_x_43 - _Z4initPfii)
        .other          _Z4initPfii,@"STO_CUDA_ENTRY STV_DEFAULT"
_Z4initPfii:
.text._Z4initPfii:
[----:B------:R-:W-:Y:S08]  /*0000*/  LDC R1, c[0x0][0x37c] ;  /* 0x0000df00ff017b82 */ /* 0x000ff00000000800 */
[----:B------:R-:W0:Y:S01]  /*0010*/  LDC R14, c[0x0][0x388] ;  /* 0x0000e200ff0e7b82 */ /* 0x000e220000000800 */
[----:B------:R-:W1:Y:S07]  /*0020*/  S2R R0, SR_TID.X ;  /* 0x0000000000007919 */ /* 0x000e6e0000002100 */
[----:B------:R-:W2:Y:S08]  /*0030*/  LDC R3, c[0x0][0x360] ;  /* 0x0000d800ff037b82 */ /* 0x000eb00000000800 */
[----:B------:R-:W3:Y:S01]  /*0040*/  S2UR UR4, SR_CTAID.X ;  /* 0x00000000000479c3 */ /* 0x000ee20000002500 */
[----:B0-----:R-:W-:-:S13]  /*0050*/  ISETP.GE.AND P0, PT, R14, 0x1, PT ;  /* 0x000000010e00780c */ /* 0x001fda0003f06270 */
[----:B-123--:R-:W-:Y:S05]  /*0060*/  @!P0 EXIT ;  /* 0x000000000000894d */ /* 0x00efea0003800000 */
[----:B------:R-:W-:Y:S01]  /*0070*/  IMAD R0, R3, UR4, R0 ;  /* 0x0000000403007c24 */ /* 0x000fe2000f8e0200 */
[----:B------:R-:W0:Y:S01]  /*0080*/  LDC R8, c[0x0][0x38c] ;  /* 0x0000e300ff087b82 */ /* 0x000e220000000800 */
[----:B------:R-:W-:Y:S01]  /*0090*/  IMAD.MOV.U32 R3, RZ, RZ, -0x266e14b1 ;  /* 0xd991eb4fff037424 */ /* 0x000fe200078e00ff */
[----:B------:R-:W1:Y:S01]  /*00a0*/  LDCU.64 UR6, c[0x0][0x358] ;  /* 0x00006b00ff0677ac */ /* 0x000e620008000a00 */
[C---:B------:R-:W-:Y:S01]  /*00b0*/  IMAD R7, R0.reuse, R14, RZ ;  /* 0x0000000e00077224 */ /* 0x040fe200078e02ff */
[C---:B------:R-:W-:Y:S01]  /*00c0*/  ISETP.GT.AND P0, PT, R0.reuse, -0x1, PT ;  /* 0xffffffff0000780c */ /* 0x040fe20003f04270 */
[----:B------:R-:W-:Y:S01]  /*00d0*/  BSSY.RECONVERGENT B0, `(.L_x_22) ;  /* 0x0000064000007945 */ /* 0x000fe20003800200 */
[----:B------:R-:W-:Y:S01]  /*00e0*/  LOP3.LUT R0, R0, 0xaad26b49, RZ, 0x3c, !PT ;  /* 0xaad26b4900007812 */ /* 0x000fe200078e3cff */
[----:B------:R-:W-:Y:S01]  /*00f0*/  IMAD.IADD R14, R7, 0x1, R14 ;  /* 0x00000001070e7824 */ /* 0x000fe200078e020e */
[----:B------:R-:W-:Y:S01]  /*0100*/  SEL R3, R3, 0x8bf16996, P0 ;  /* 0x8bf1699603037807 */ /* 0x000fe20000000000 */
[----:B------:R-:W-:Y:S01]  /*0110*/  UMOV UR4, URZ ;  /* 0x000000ff00047c82 */ /* 0x000fe20008000000 */
[----:B------:R-:W-:-:S02]  /*0120*/  HFMA2 R11, -RZ, RZ, 2.173828125, 0 ;  /* 0x40590000ff0b7431 */ /* 0x000fc400000001ff */
[----:B------:R-:W-:Y:S01]  /*0130*/  IMAD R0, R0, 0x4182bed5, RZ ;  /* 0x4182bed500007824 */ /* 0x000fe200078e02ff */
[----:B------:R-:W-:Y:S01]  /*0140*/  VIADDMNMX R6, R7, 0x1, R14, !PT ;  /* 0x0000000107067846 */ /* 0x000fe2000780010e */
[C---:B------:R-:W-:Y:S01]  /*0150*/  VIADD R10, R3.reuse, 0x1f123bb5 ;  /* 0x1f123bb5030a7836 */ /* 0x040fe20000000000 */
[----:B------:R-:W-:Y:S01]  /*0160*/  LOP3.LUT R12, R3, 0x5491333, RZ, 0x3c, !PT ;  /* 0x05491333030c7812 */ /* 0x000fe200078e3cff */
[C---:B------:R-:W-:Y:S01]  /*0170*/  IMAD.IADD R5, R0.reuse, 0x1, R3 ;  /* 0x0000000100057824 */ /* 0x040fe200078e0203 */
[----:B------:R-:W-:Y:S01]  /*0180*/  LOP3.LUT R31, R0, 0x159a55e5, RZ, 0x3c, !PT ;  /* 0x159a55e5001f7812 */ /* 0x000fe200078e3cff */
[--C-:B------:R-:W-:Y:S02]  /*0190*/  IMAD.IADD R2, R6, 0x1, -R7.reuse ;  /* 0x0000000106027824 */ /* 0x100fe400078e0a07 */
[----:B------:R-:W-:Y:S02]  /*01a0*/  IMAD.MOV.U32 R9, RZ, RZ, R7 ;  /* 0x000000ffff097224 */ /* 0x000fe400078e0007 */
[----:B------:R-:W-:Y:S01]  /*01b0*/  VIADD R32, R0, 0x583f19 ;  /* 0x00583f1900207836 */ /* 0x000fe20000000000 */
[----:B------:R-:W-:Y:S01]  /*01c0*/  LOP3.LUT P0, R4, R2, 0x3, RZ, 0xc0, !PT ;  /* 0x0000000302047812 */ /* 0x000fe2000780c0ff */
[----:B------:R-:W-:Y:S01]  /*01d0*/  VIADD R3, R5, 0x64f0c9 ;  /* 0x0064f0c905037836 */ /* 0x000fe20000000000 */
[----:B------:R-:W-:Y:S01]  /*01e0*/  IADD3 R2, PT, PT, R0, 0x75bcd15, RZ ;  /* 0x075bcd1500027810 */ /* 0x000fe20007ffe0ff */
[----:B0-----:R-:W-:-:S10]  /*01f0*/  VIADD R8, R8, 0x2 ;  /* 0x0000000208087836 */ /* 0x001fd40000000000 */
[----:B-1----:R-:W-:Y:S05]  /*0200*/  @!P0 BRA `(.L_x_23) ;  /* 0x0000000400408947 */ /* 0x002fea0003800000 */
[----:B------:R-:W-:Y:S01]  /*0210*/  VIADD R13, R5, 0x6a788e ;  /* 0x006a788e050d7836 */ /* 0x000fe20000000000 */
[----:B------:R-:W-:Y:S01]  /*0220*/  MOV R9, R7 ;  /* 0x0000000700097202 */ /* 0x000fe20000000f00 */
[----:B------:R-:W-:Y:S02]  /*0230*/  IMAD.MOV R4, RZ, RZ, -R4 ;  /* 0x000000ffff047224 */ /* 0x000fe400078e0a04 */
[----:B------:R-:W-:-:S07]  /*0240*/  IMAD.MOV.U32 R15, RZ, RZ, R2 ;  /* 0x000000ffff0f7224 */ /* 0x000fce00078e0002 */
.L_x_26:
[----:B0-----:R-:W0:Y:S01]  /*0250*/  LDC R0, c[0x0][0x38c] ;  /* 0x0000e300ff007b82 */ /* 0x001e220000000800 */
[----:B------:R-:W-:Y:S01]  /*0260*/  SHF.R.U32.HI R16, RZ, 0x2, R15 ;  /* 0x00000002ff107819 */ /* 0x000fe2000001160f */
[----:B------:R-:W-:Y:S01]  /*0270*/  IMAD.MOV.U32 R2, RZ, RZ, R31 ;  /* 0x000000ffff027224 */ /* 0x000fe200078e001f */
[----:B------:R-:W-:Y:S01]  /*0280*/  MUFU.RCP64H R19, 100 ;  /* 0x4059000000137908 */ /* 0x000fe20000001800 */
[----:B------:R-:W-:Y:S01]  /*0290*/  IMAD.MOV.U32 R31, RZ, RZ, R10 ;  /* 0x000000ffff1f7224 */ /* 0x000fe200078e000a */
[----:B------:R-:W-:Y:S01]  /*02a0*/  LOP3.LUT R15, R16, R15, RZ, 0x3c, !PT ;  /* 0x0000000f100f7212 */ /* 0x000fe200078e3cff */
[----:B------:R-:W-:Y:S01]  /*02b0*/  IMAD.MOV.U32 R10, RZ, RZ, R12 ;  /* 0x000000ffff0a7224 */ /* 0x000fe200078e000c */
[----:B------:R-:W-:Y:S01]  /*02c0*/  MOV R12, R32 ;  /* 0x00000020000c7202 */ /* 0x000fe20000000f00 */
[----:B------:R-:W-:Y:S02]  /*02d0*/  HFMA2 R17, -RZ, RZ, 2.173828125, 0 ;  /* 0x40590000ff117431 */ /* 0x000fe400000001ff */
[----:B------:R-:W-:Y:S01]  /*02e0*/  IMAD.MOV.U32 R18, RZ, RZ, 0x1 ;  /* 0x00000001ff127424 */ /* 0x000fe200078e00ff */
[----:B------:R-:W-:Y:S01]  /*02f0*/  IABS R24, R9 ;  /* 0x0000000900187213 */ /* 0x000fe20000000000 */
[----:B------:R-:W-:Y:S01]  /*0300*/  IMAD.SHL.U32 R16, R15, 0x2, RZ ;  /* 0x000000020f107824 */ /* 0x000fe200078e00ff */
[----:B------:R-:W-:Y:S01]  /*0310*/  BSSY.RECONVERGENT B1, `(.L_x_24) ;  /* 0x0000033000017945 */ /* 0x000fe20003800200 */
[----:B0-----:R-:W-:-:S04]  /*0320*/  IABS R5, R0 ;  /* 0x0000000000057213 */ /* 0x001fc80000000000 */
[----:B------:R-:W0:Y:S08]  /*0330*/  I2F.RP R3, R5 ;  /* 0x0000000500037306 */ /* 0x000e300000209400 */
[----:B0-----:R-:W0:Y:S02]  /*0340*/  MUFU.RCP R3, R3 ;  /* 0x0000000300037308 */ /* 0x001e240000001000 */
[----:B0-----:R-:W-:-:S02]  /*0350*/  VIADD R20, R3, 0xffffffe ;  /* 0x0ffffffe03147836 */ /* 0x001fc40000000000 */
[----:B------:R-:W-:-:S04]  /*0360*/  IMAD.SHL.U32 R3, R12, 0x10, RZ ;  /* 0x000000100c037824 */ /* 0x000fc800078e00ff */
[----:B------:R-:W0:Y:S01]  /*0370*/  F2I.FTZ.U32.TRUNC.NTZ R21, R20 ;  /* 0x0000001400157305 */ /* 0x000e22000021f000 */
[----:B------:R-:W-:Y:S01]  /*0380*/  LOP3.LUT R32, R12, R3, R16, 0x96, !PT ;  /* 0x000000030c207212 */ /* 0x000fe200078e9610 */
[----:B------:R-:W-:Y:S02]  /*0390*/  IMAD.MOV.U32 R16, RZ, RZ, 0x0 ;  /* 0x00000000ff107424 */ /* 0x000fe400078e00ff */
[----:B------:R-:W-:Y:S01]  /*03a0*/  IMAD.MOV.U32 R3, RZ, RZ, R13 ;  /* 0x000000ffff037224 */ /* 0x000fe200078e000d */
[----:B------:R-:W-:-:S03]  /*03b0*/  LOP3.LUT R32, R32, R15, RZ, 0x3c, !PT ;  /* 0x0000000f20207212 */ /* 0x000fc600078e3cff */
[----:B------:R-:W-:Y:S02]  /*03c0*/  DFMA R22, R18, -R16, 1 ;  /* 0x3ff000001216742b */ /* 0x000fe40000000810 */
[----:B------:R-:W-:Y:S02]  /*03d0*/  IMAD.IADD R15, R3, 0x1, R32 ;  /* 0x00000001030f7824 */ /* 0x000fe400078e0220 */
[----:B0-----:R-:W-:Y:S02]  /*03e0*/  IMAD.MOV R20, RZ, RZ, -R21 ;  /* 0x000000ffff147224 */ /* 0x001fe400078e0a15 */
[----:B------:R-:W-:Y:S02]  /*03f0*/  IMAD.HI.U32 R15, R15, 0x51eb851f, RZ ;  /* 0x51eb851f0f0f7827 */ /* 0x000fe400078e00ff */
[----:B------:R-:W-:Y:S02]  /*0400*/  DFMA R22, R22, R22, R22 ;  /* 0x000000161616722b */ /* 0x000fe40000000016 */
[----:B------:R-:W-:Y:S01]  /*0410*/  IMAD R13, R20, R5, RZ ;  /* 0x00000005140d7224 */ /* 0x000fe200078e02ff */
[----:B------:R-:W-:Y:S01]  /*0420*/  SHF.R.U32.HI R15, RZ, 0x5, R15 ;  /* 0x00000005ff0f7819 */ /* 0x000fe2000001160f */
[----:B------:R-:W-:-:S04]  /*0430*/  IMAD.MOV.U32 R20, RZ, RZ, RZ ;  /* 0x000000ffff147224 */ /* 0x000fc800078e00ff */
[----:B------:R-:W-:Y:S01]  /*0440*/  DFMA R18, R18, R22, R18 ;  /* 0x000000161212722b */ /* 0x000fe20000000012 */
[----:B------:R-:W-:-:S04]  /*0450*/  IMAD.HI.U32 R13, R21, R13, R20 ;  /* 0x0000000d150d7227 */ /* 0x000fc800078e0014 */
[----:B------:R-:W-:Y:S02]  /*0460*/  IMAD R20, R15, -0x64, R32 ;  /* 0xffffff9c0f147824 */ /* 0x000fe400078e0220 */
[----:B------:R-:W-:Y:S01]  /*0470*/  IMAD.HI.U32 R13, R13, R24, RZ ;  /* 0x000000180d0d7227 */ /* 0x000fe200078e00ff */
[----:B------:R-:W-:-:S03]  /*0480*/  DFMA R16, R18, -R16, 1 ;  /* 0x3ff000001210742b */ /* 0x000fc60000000810 */
[----:B------:R-:W-:Y:S01]  /*0490*/  IMAD.IADD R20, R3, 0x1, R20 ;  /* 0x0000000103147824 */ /* 0x000fe200078e0214 */
[----:B------:R-:W-:-:S04]  /*04a0*/  IADD3 R22, PT, PT, -R13, RZ, RZ ;  /* 0x000000ff0d167210 */ /* 0x000fc80007ffe1ff */
[----:B------:R-:W-:Y:S01]  /*04b0*/  DFMA R16, R18, R16, R18 ;  /* 0x000000101210722b */ /* 0x000fe20000000012 */
[C---:B------:R-:W-:Y:S01]  /*04c0*/  IMAD R22, R5.reuse, R22, R24 ;  /* 0x0000001605167224 */ /* 0x040fe200078e0218 */
[----:B------:R-:W0:Y:S04]  /*04d0*/  I2F.F64.U32 R20, R20 ;  /* 0x0000001400147312 */ /* 0x000e280000201800 */
[----:B------:R-:W-:Y:S02]  /*04e0*/  ISETP.GT.U32.AND P1, PT, R5, R22, PT ;  /* 0x000000160500720c */ /* 0x000fe40003f24070 */
[----:B0-----:R-:W-:-:S11]  /*04f0*/  DMUL R18, R20, R16 ;  /* 0x0000001014127228 */ /* 0x001fd60000000000 */
[----:B------:R-:W-:Y:S02]  /*0500*/  @!P1 IMAD.IADD R22, R22, 0x1, -R5 ;  /* 0x0000000116169824 */ /* 0x000fe400078e0a05 */
[----:B------:R-:W-:Y:S01]  /*0510*/  @!P1 VIADD R13, R13, 0x1 ;  /* 0x000000010d0d9836 */ /* 0x000fe20000000000 */
[----:B------:R-:W-:Y:S02]  /*0520*/  ISETP.NE.AND P1, PT, R0, RZ, PT ;  /* 0x000000ff0000720c */ /* 0x000fe40003f25270 */
[----:B------:R-:W-:Y:S01]  /*0530*/  ISETP.GE.U32.AND P0, PT, R22, R5, PT ;  /* 0x000000051600720c */ /* 0x000fe20003f06070 */
[----:B------:R-:W-:Y:S01]  /*0540*/  DFMA R22, R18, -100, R20 ;  /* 0xc05900001216782b */ /* 0x000fe20000000014 */
[----:B------:R-:W-:-:S04]  /*0550*/  LOP3.LUT R5, R9, R0, RZ, 0x3c, !PT ;  /* 0x0000000009057212 */ /* 0x000fc800078e3cff */
[----:B------:R-:W-:-:S03]  /*0560*/  ISETP.GE.AND P2, PT, R5, RZ, PT ;  /* 0x000000ff0500720c */ /* 0x000fc60003f46270 */
[----:B------:R-:W-:-:S04]  /*0570*/  DFMA R16, R16, R22, R18 ;  /* 0x000000161010722b */ /* 0x000fc80000000012 */
[----:B------:R-:W-:-:S05]  /*0580*/  @P0 VIADD R13, R13, 0x1 ;  /* 0x000000010d0d0836 */ /* 0x000fca0000000000 */
[----:B------:R-:W-:Y:S01]  /*0590*/  MOV R5, R13 ;  /* 0x0000000d00057202 */ /* 0x000fe20000000f00 */
[----:B------:R-:W-:-:S04]  /*05a0*/  FFMA R13, RZ, 3.390625, R17 ;  /* 0x40590000ff0d7823 */ /* 0x000fc80000000011 */
[----:B------:R-:W-:Y:S01]  /*05b0*/  @!P2 IMAD.MOV R5, RZ, RZ, -R5 ;  /* 0x000000ffff05a224 */ /* 0x000fe200078e0a05 */
[----:B------:R-:W-:Y:S02]  /*05c0*/  @!P1 LOP3.LUT R5, RZ, R0, RZ, 0x33, !PT ;  /* 0x00000000ff059212 */ /* 0x000fe400078e33ff */
[----:B------:R-:W-:Y:S02]  /*05d0*/  FSETP.GEU.AND P1, PT, |R21|, 6.5827683646048100446e-37, PT ;  /* 0x036000001500780b */ /* 0x000fe40003f2e200 */
[----:B------:R-:W-:Y:S01]  /*05e0*/  FSETP.GT.AND P0, PT, |R13|, 1.469367938527859385e-39, PT ;  /* 0x001000000d00780b */ /* 0x000fe20003f04200 */
[----:B------:R-:W-:-:S04]  /*05f0*/  IMAD.MOV R13, RZ, RZ, -R5 ;  /* 0x000000ffff0d7224 */ /* 0x000fc800078e0a05 */
[----:B------:R-:W-:-:S08]  /*0600*/  IMAD R0, R0, R13, R9 ;  /* 0x0000000d00007224 */ /* 0x000fd000078e0209 */
[----:B------:R-:W-:Y:S05]  /*0610*/  @P0 BRA P1, `(.L_x_25) ;  /* 0x0000000000080947 */ /* 0x000fea0000800000 */
[----:B------:R-:W-:-:S07]  /*0620*/  MOV R26, 0x640 ;  /* 0x00000640001a7802 */ /* 0x000fce0000000f00 */
[----:B------:R-:W-:Y:S05]  /*0630*/  CALL.REL.NOINC `($__internal_1_$__cuda_sm20_div_rn_f64_full) ;  /* 0x0000001000c07944 */ /* 0x000fea0003c00000 */
.L_x_25:
[----:B------:R-:W-:Y:S05]  /*0640*/  BSYNC.RECONVERGENT B1 ;  /* 0x0000000000017941 */ /* 0x000fea0003800200 */
.L_x_24:
[----:B------:R-:W0:Y:S01]  /*0650*/  LDC.64 R18, c[0x0][0x380] ;  /* 0x0000e000ff127b82 */ /* 0x000e220000000a00 */
[----:B------:R-:W1:Y:S01]  /*0660*/  F2F.F32.F64 R17, R16 ;  /* 0x0000001000117310 */ /* 0x000e620000301000 */
[----:B------:R-:W-:Y:S01]  /*0670*/  IMAD R5, R8, R5, R8 ;  /* 0x0000000508057224 */ /* 0x000fe200078e0208 */
[----:B------:R-:W-:Y:S01]  /*0680*/  IADD3 R9, PT, PT, R9, 0x1, RZ ;  /* 0x0000000109097810 */ /* 0x000fe20007ffe0ff */
[----:B------:R-:W-:Y:S02]  /*0690*/  VIADD R4, R4, 0x1 ;  /* 0x0000000104047836 */ /* 0x000fe40000000000 */
[----:B------:R-:W-:Y:S01]  /*06a0*/  VIADD R13, R3, 0x587c5 ;  /* 0x000587c5030d7836 */ /* 0x000fe20000000000 */
[----:B------:R-:W-:Y:S01]  /*06b0*/  IADD3 R5, PT, PT, R0, 0x1, R5 ;  /* 0x0000000100057810 */ /* 0x000fe20007ffe005 */
[----:B------:R-:W-:Y:S01]  /*06c0*/  IMAD.MOV.U32 R15, RZ, RZ, R2 ;  /* 0x000000ffff0f7224 */ /* 0x000fe200078e0002 */
[----:B------:R-:W-:-:S03]  /*06d0*/  ISETP.NE.AND P0, PT, R4, RZ, PT ;  /* 0x000000ff0400720c */ /* 0x000fc60003f05270 */
[----:B0-----:R-:W-:-:S05]  /*06e0*/  IMAD.WIDE R18, R5, 0x4, R18 ;  /* 0x0000000405127825 */ /* 0x001fca00078e0212 */
[----:B-1----:R0:W-:Y:S05]  /*06f0*/  STG.E desc[UR6][R18.64], R17 ;  /* 0x0000001112007986 */ /* 0x0021ea000c101906 */
[----:B------:R-:W-:Y:S05]  /*0700*/  @P0 BRA `(.L_x_26) ;  /* 0xfffffff800d00947 */ /* 0x000fea000383ffff */
.L_x_23:
[----:B------:R-:W-:Y:S05]  /*0710*/  BSYNC.RECONVERGENT B0 ;  /* 0x0000000000007941 */ /* 0x000fea0003800200 */
.L_x_22:
[----:B------:R-:W-:-:S05]  /*0720*/  IMAD.IADD R6, R7, 0x1, -R6 ;  /* 0x0000000107067824 */ /* 0x000fca00078e0a06 */
[----:B------:R-:W-:-:S13]  /*0730*/  ISETP.GT.U32.AND P0, PT, R6, -0x4, PT ;  /* 0xfffffffc0600780c */ /* 0x000fda0003f04070 */
[----:B------:R-:W-:Y:S05]  /*0740*/  @P0 EXIT ;  /* 0x000000000000094d */ /* 0x000fea0003800000 */
[C---:B------:R-:W-:Y:S01]  /*0750*/  IADD3 R7, PT, PT, R3.reuse, 0x161f14, RZ ;  /* 0x00161f1403077810 */ /* 0x040fe20007ffe0ff */
[C---:B------:R-:W-:Y:S02]  /*0760*/  VIADD R6, R3.reuse, 0x10974f ;  /* 0x0010974f03067836 */ /* 0x040fe40000000000 */
[C---:B------:R-:W-:Y:S02]  /*0770*/  VIADD R5, R3.reuse, 0xb0f8a ;  /* 0x000b0f8a03057836 */ /* 0x040fe40000000000 */
[----:B------:R-:W-:-:S07]  /*0780*/  VIADD R4, R3, 0x587c5 ;  /* 0x000587c503047836 */ /* 0x000fce0000000000 */
.L_x_35:
[----:B-1----:R-:W1:Y:S01]  /*0790*/  LDC R34, c[0x0][0x38c] ;  /* 0x0000e300ff227b82 */ /* 0x002e620000000800 */
[----:B------:R-:W-:Y:S01]  /*07a0*/  SHF.R.U32.HI R3, RZ, 0x2, R2 ;  /* 0x00000002ff037819 */ /* 0x000fe20000011602 */
[----:B0-----:R-:W0:Y:S01]  /*07b0*/  MUFU.RCP64H R19, 100 ;  /* 0x4059000000137908 */ /* 0x001e220000001800 */
[----:B------:R-:W-:Y:S02]  /*07c0*/  IMAD.SHL.U32 R13, R32, 0x10, RZ ;  /* 0x00000010200d7824 */ /* 0x000fe400078e00ff */
[----:B------:R-:W-:Y:S01]  /*07d0*/  HFMA2 R20, -RZ, RZ, 0, 0 ;  /* 0x00000000ff147431 */ /* 0x000fe200000001ff */
[----:B------:R-:W-:Y:S01]  /*07e0*/  LOP3.LUT R3, R3, R2, RZ, 0x3c, !PT ;  /* 0x0000000203037212 */ /* 0x000fe200078e3cff */
[----:B------:R-:W-:Y:S01]  /*07f0*/  IMAD.MOV.U32 R21, RZ, RZ, 0x40590000 ;  /* 0x40590000ff157424 */ /* 0x000fe200078e00ff */
[----:B------:R-:W-:Y:S01]  /*0800*/  BSSY.RECONVERGENT B0, `(.L_x_27) ;  /* 0x0000034000007945 */ /* 0x000fe20003800200 */
[----:B------:R-:W-:Y:S02]  /*0810*/  IMAD.MOV.U32 R18, RZ, RZ, 0x1 ;  /* 0x00000001ff127424 */ /* 0x000fe400078e00ff */
[----:B------:R-:W-:-:S05]  /*0820*/  IMAD.SHL.U32 R2, R3, 0x2, RZ ;  /* 0x0000000203027824 */ /* 0x000fca00078e00ff */
[----:B------:R-:W-:-:S04]  /*0830*/  LOP3.LUT R2, R32, R13, R2, 0x96, !PT ;  /* 0x0000000d20027212 */ /* 0x000fc800078e9602 */
[----:B------:R-:W-:Y:S01]  /*0840*/  LOP3.LUT R3, R2, R3, RZ, 0x3c, !PT ;  /* 0x0000000302037212 */ /* 0x000fe200078e3cff */
[----:B0-----:R-:W-:Y:S01]  /*0850*/  DFMA R22, R18, -R20, 1 ;  /* 0x3ff000001216742b */ /* 0x001fe20000000814 */
[----:B-1----:R-:W-:-:S03]  /*0860*/  IABS R0, R34 ;  /* 0x0000002200007213 */ /* 0x002fc60000000000 */
[----:B------:R-:W-:Y:S01]  /*0870*/  IMAD.IADD R2, R3, 0x1, R4 ;  /* 0x0000000103027824 */ /* 0x000fe200078e0204 */
[----:B------:R-:W0:Y:S03]  /*0880*/  I2F.RP R15, R0 ;  /* 0x00000000000f7306 */ /* 0x000e260000209400 */
[----:B------:R-:W-:Y:S01]  /*0890*/  IMAD.HI.U32 R2, R2, 0x51eb851f, RZ ;  /* 0x51eb851f02027827 */ /* 0x000fe200078e00ff */
[----:B------:R-:W-:-:S04]  /*08a0*/  DFMA R22, R22, R22, R22 ;  /* 0x000000161616722b */ /* 0x000fc80000000016 */
[----:B------:R-:W-:-:S04]  /*08b0*/  SHF.R.U32.HI R2, RZ, 0x5, R2 ;  /* 0x00000005ff027819 */ /* 0x000fc80000011602 */
[----:B------:R-:W-:Y:S01]  /*08c0*/  DFMA R18, R18, R22, R18 ;  /* 0x000000161212722b */ /* 0x000fe20000000012 */
[----:B------:R-:W-:Y:S01]  /*08d0*/  IMAD R2, R2, -0x64, R3 ;  /* 0xffffff9c02027824 */ /* 0x000fe200078e0203 */
[----:B0-----:R-:W0:Y:S04]  /*08e0*/  MUFU.RCP R15, R15 ;  /* 0x0000000f000f7308 */ /* 0x001e280000001000 */
[----:B------:R-:W-:Y:S02]  /*08f0*/  IADD3 R2, PT, PT, R7, -0x10974f, R2 ;  /* 0xffef68b107027810 */ /* 0x000fe40007ffe002 */
[----:B0-----:R-:W-:Y:S02]  /*0900*/  IADD3 R16, PT, PT, R15, 0xffffffe, RZ ;  /* 0x0ffffffe0f107810 */ /* 0x001fe40007ffe0ff */
[----:B------:R-:W-:-:S02]  /*0910*/  IABS R15, R9 ;  /* 0x00000009000f7213 */ /* 0x000fc40000000000 */
[----:B------:R0:W1:Y:S02]  /*0920*/  F2I.FTZ.U32.TRUNC.NTZ R17, R16 ;  /* 0x0000001000117305 */ /* 0x000064000021f000 */
[----:B0-----:R-:W-:Y:S01]  /*0930*/  MOV R16, RZ ;  /* 0x000000ff00107202 */ /* 0x001fe20000000f00 */
[----:B-1----:R-:W-:-:S04]  /*0940*/  IMAD.MOV R13, RZ, RZ, -R17 ;  /* 0x000000ffff0d7224 */ /* 0x002fc800078e0a11 */
[----:B------:R-:W-:-:S04]  /*0950*/  IMAD R13, R13, R0, RZ ;  /* 0x000000000d0d7224 */ /* 0x000fc800078e02ff */
[----:B------:R-:W-:-:S04]  /*0960*/  IMAD.HI.U32 R16, R17, R13, R16 ;  /* 0x0000000d11107227 */ /* 0x000fc800078e0010 */
[----:B------:R-:W-:-:S04]  /*0970*/  IMAD.MOV.U32 R13, RZ, RZ, R15 ;  /* 0x000000ffff0d7224 */ /* 0x000fc800078e000f */
[----:B------:R-:W-:Y:S01]  /*0980*/  IMAD.HI.U32 R33, R16, R13, RZ ;  /* 0x0000000d10217227 */ /* 0x000fe200078e00ff */
[----:B------:R-:W-:Y:S01]  /*0990*/  DFMA R16, R18, -R20, 1 ;  /* 0x3ff000001210742b */ /* 0x000fe20000000814 */
[----:B------:R0:W1:Y:S02]  /*09a0*/  I2F.F64.U32 R20, R2 ;  /* 0x0000000200147312 */ /* 0x0000640000201800 */
[----:B------:R-:W-:-:S04]  /*09b0*/  IMAD.MOV R15, RZ, RZ, -R33 ;  /* 0x000000ffff0f7224 */ /* 0x000fc800078e0a21 */
[----:B------:R-:W-:Y:S01]  /*09c0*/  IMAD R13, R0, R15, R13 ;  /* 0x0000000f000d7224 */ /* 0x000fe200078e020d */
[----:B------:R-:W-:Y:S01]  /*09d0*/  DFMA R16, R18, R16, R18 ;  /* 0x000000101210722b */ /* 0x000fe20000000012 */
[----:B0-----:R-:W-:-:S03]  /*09e0*/  MOV R2, R32 ;  /* 0x0000002000027202 */ /* 0x001fc60000000f00 */
[----:B------:R-:W-:-:S04]  /*09f0*/  ISETP.GT.U32.AND P1, PT, R0, R13, PT ;  /* 0x0000000d0000720c */ /* 0x000fc80003f24070 */
[----:B-1----:R-:W-:-:S09]  /*0a00*/  DMUL R18, R16, R20 ;  /* 0x0000001410127228 */ /* 0x002fd20000000000 */
[----:B------:R-:W-:Y:S01]  /*0a10*/  @!P1 IMAD.IADD R13, R13, 0x1, -R0 ;  /* 0x000000010d0d9824 */ /* 0x000fe200078e0a00 */
[----:B------:R-:W-:Y:S01]  /*0a20*/  DFMA R22, R18, -100, R20 ;  /* 0xc05900001216782b */ /* 0x000fe20000000014 */
[----:B------:R-:W-:Y:S02]  /*0a30*/  @!P1 IADD3 R33, PT, PT, R33, 0x1, RZ ;  /* 0x0000000121219810 */ /* 0x000fe40007ffe0ff */
[----:B------:R-:W-:Y:S02]  /*0a40*/  ISETP.NE.AND P1, PT, R34, RZ, PT ;  /* 0x000000ff2200720c */ /* 0x000fe40003f25270 */
[----:B------:R-:W-:Y:S02]  /*0a50*/  ISETP.GE.U32.AND P0, PT, R13, R0, PT ;  /* 0x000000000d00720c */ /* 0x000fe40003f06070 */
[----:B------:R-:W-:Y:S01]  /*0a60*/  LOP3.LUT R0, R9, R34, RZ, 0x3c, !PT ;  /* 0x0000002209007212 */ /* 0x000fe200078e3cff */
[----:B------:R-:W-:-:S03]  /*0a70*/  DFMA R16, R16, R22, R18 ;  /* 0x000000161010722b */ /* 0x000fc60000000012 */
[----:B------:R-:W-:-:S07]  /*0a80*/  ISETP.GE.AND P2, PT, R0, RZ, PT ;  /* 0x000000ff0000720c */ /* 0x000fce0003f46270 */
[----:B------:R-:W-:Y:S02]  /*0a90*/  @P0 VIADD R33, R33, 0x1 ;  /* 0x0000000121210836 */ /* 0x000fe40000000000 */
        /* <DEDUP_REMOVED lines=10> */
.L_x_28:
[----:B------:R-:W-:Y:S05]  /*0b40*/  BSYNC.RECONVERGENT B0 ;  /* 0x0000000000007941 */ /* 0x000fea0003800200 */
.L_x_27:
[----:B------:R-:W0:Y:S01]  /*0b50*/  LDC R32, c[0x0][0x38c] ;  /* 0x0000e300ff207b82 */ /* 0x000e220000000800 */
[----:B------:R-:W-:Y:S01]  /*0b60*/  SHF.R.U32.HI R0, RZ, 0x2, R31 ;  /* 0x00000002ff007819 */ /* 0x000fe2000001161f */
[----:B------:R-:W-:Y:S01]  /*0b70*/  MUFU.RCP64H R21, 100 ;  /* 0x4059000000157908 */ /* 0x000fe20000001800 */
[----:B------:R-:W-:Y:S01]  /*0b80*/  IMAD.SHL.U32 R18, R3, 0x10, RZ ;  /* 0x0000001003127824 */ /* 0x000fe200078e00ff */
[----:B------:R-:W-:Y:S01]  /*0b90*/  BSSY.RECONVERGENT B0, `(.L_x_29) ;  /* 0x0000040000007945 */ /* 0x000fe20003800200 */
[----:B------:R-:W-:Y:S01]  /*0ba0*/  LOP3.LUT R0, R0, R31, RZ, 0x3c, !PT ;  /* 0x0000001f00007212 */ /* 0x000fe200078e3cff */
[----:B------:R-:W-:Y:S02]  /*0bb0*/  IMAD.MOV.U32 R22, RZ, RZ, 0x0 ;  /* 0x00000000ff167424 */ /* 0x000fe400078e00ff */
[----:B------:R-:W-:Y:S02]  /*0bc0*/  IMAD.MOV.U32 R23, RZ, RZ, 0x40590000 ;  /* 0x40590000ff177424 */ /* 0x000fe400078e00ff */
[----:B------:R-:W-:Y:S01]  /*0bd0*/  IMAD.SHL.U32 R13, R0, 0x2, RZ ;  /* 0x00000002000d7824 */ /* 0x000fe200078e00ff */
[----:B------:R-:W-:Y:S01]  /*0be0*/  F2F.F32.F64 R17, R16 ;  /* 0x0000001000117310 */ /* 0x000fe20000301000 */
[----:B------:R-:W-:-:S03]  /*0bf0*/  IMAD R33, R8, R33, R8 ;  /* 0x0000002108217224 */ /* 0x000fc600078e0208 */
[----:B------:R-:W-:Y:S02]  /*0c00*/  LOP3.LUT R13, R3, R18, R13, 0x96, !PT ;  /* 0x00000012030d7212 */ /* 0x000fe400078e960d */
[----:B------:R-:W-:Y:S02]  /*0c10*/  IADD3 R33, PT, PT, R34, 0x1, R33 ;  /* 0x0000000122217810 */ /* 0x000fe40007ffe021 */
[----:B------:R-:W-:Y:S02]  /*0c20*/  LOP3.LUT R0, R13, R0, RZ, 0x3c, !PT ;  /* 0x000000000d007212 */ /* 0x000fe400078e3cff */
[----:B------:R-:W-:Y:S02]  /*0c30*/  IADD3 R13, PT, PT, R9, 0x1, RZ ;  /* 0x00000001090d7810 */ /* 0x000fe40007ffe0ff */
[----:B0-----:R-:W-:Y:S01]  /*0c40*/  IABS R15, R32 ;  /* 0x00000020000f7213 */ /* 0x001fe20000000000 */
[----:B------:R-:W-:Y:S01]  /*0c50*/  IMAD.IADD R26, R0, 0x1, R5 ;  /* 0x00000001001a7824 */ /* 0x000fe200078e0205 */
[----:B------:R-:W-:-:S02]  /*0c60*/  IABS R28, R13 ;  /* 0x0000000d001c7213 */ /* 0x000fc40000000000 */
[----:B------:R-:W0:Y:S01]  /*0c70*/  I2F.RP R24, R15 ;  /* 0x0000000f00187306 */ /* 0x000e220000209400 */
[----:B------:R-:W-:-:S07]  /*0c80*/  IMAD.HI.U32 R26, R26, 0x51eb851f, RZ ;  /* 0x51eb851f1a1a7827 */ /* 0x000fce00078e00ff */
[----:B0-----:R-:W0:Y:S02]  /*0c90*/  MUFU.RCP R24, R24 ;  /* 0x0000001800187308 */ /* 0x001e240000001000 */
[----:B0-----:R-:W-:-:S06]  /*0ca0*/  VIADD R19, R24, 0xffffffe ;  /* 0x0ffffffe18137836 */ /* 0x001fcc0000000000 */
[----:B------:R-:W0:Y:S02]  /*0cb0*/  F2I.FTZ.U32.TRUNC.NTZ R19, R19 ;  /* 0x0000001300137305 */ /* 0x000e24000021f000 */
[----:B0-----:R-:W-:-:S05]  /*0cc0*/  IADD3 R20, PT, PT, RZ, -R19, RZ ;  /* 0x80000013ff147210 */ /* 0x001fca0007ffe0ff */
[----:B------:R-:W-:Y:S02]  /*0cd0*/  IMAD.MOV.U32 R18, RZ, RZ, R20 ;  /* 0x000000ffff127224 */ /* 0x000fe400078e0014 */
[----:B------:R-:W-:Y:S02]  /*0ce0*/  IMAD.MOV.U32 R20, RZ, RZ, 0x1 ;  /* 0x00000001ff147424 */ /* 0x000fe400078e00ff */
[----:B------:R-:W-:Y:S02]  /*0cf0*/  IMAD R27, R18, R15, RZ ;  /* 0x0000000f121b7224 */ /* 0x000fe400078e02ff */
[----:B------:R-:W-:Y:S02]  /*0d00*/  IMAD.MOV.U32 R18, RZ, RZ, RZ ;  /* 0x000000ffff127224 */ /* 0x000fe400078e00ff */
[----:B------:R-:W-:Y:S02]  /*0d10*/  DFMA R24, R20, -R22, 1 ;  /* 0x3ff000001418742b */ /* 0x000fe40000000816 */
[----:B------:R-:W-:-:S06]  /*0d20*/  IMAD.HI.U32 R27, R19, R27, R18 ;  /* 0x0000001b131b7227 */ /* 0x000fcc00078e0012 */
[----:B------:R-:W-:Y:S01]  /*0d30*/  DFMA R18, R24, R24, R24 ;  /* 0x000000181812722b */ /* 0x000fe20000000018 */
[----:B------:R-:W-:Y:S02]  /*0d40*/  SHF.R.U32.HI R25, RZ, 0x5, R26 ;  /* 0x00000005ff197819 */ /* 0x000fe4000001161a */
[----:B------:R-:W-:-:S05]  /*0d50*/  MOV R24, R28 ;  /* 0x0000001c00187202 */ /* 0x000fca0000000f00 */
[----:B------:R-:W-:Y:S01]  /*0d60*/  DFMA R18, R20, R18, R20 ;  /* 0x000000121412722b */ /* 0x000fe20000000014 */
[----:B------:R-:W-:-:S04]  /*0d70*/  IMAD.HI.U32 R31, R27, R24, RZ ;  /* 0x000000181b1f7227 */ /* 0x000fc800078e00ff */
[----:B------:R-:W-:Y:S02]  /*0d80*/  IMAD R20, R25, -0x64, R0 ;  /* 0xffffff9c19147824 */ /* 0x000fe400078e0200 */
[----:B------:R-:W-:Y:S01]  /*0d90*/  IMAD.MOV R26, RZ, RZ, -R31 ;  /* 0x000000ffff1a7224 */ /* 0x000fe200078e0a1f */
[----:B------:R-:W-:Y:S02]  /*0da0*/  DFMA R22, R18, -R22, 1 ;  /* 0x3ff000001216742b */ /* 0x000fe40000000816 */
[----:B------:R-:W-:Y:S01]  /*0db0*/  IADD3 R20, PT, PT, R7, -0xb0f8a, R20 ;  /* 0xfff4f07607147810 */ /* 0x000fe20007ffe014 */
[----:B------:R-:W-:-:S05]  /*0dc0*/  IMAD R26, R15, R26, R24 ;  /* 0x0000001a0f1a7224 */ /* 0x000fca00078e0218 */
[----:B------:R-:W0:Y:S01]  /*0dd0*/  I2F.F64.U32 R20, R20 ;  /* 0x0000001400147312 */ /* 0x000e220000201800 */
[----:B------:R-:W-:Y:S01]  /*0de0*/  ISETP.GT.U32.AND P1, PT, R15, R26, PT ;  /* 0x0000001a0f00720c */ /* 0x000fe20003f24070 */
[----:B------:R-:W-:Y:S01]  /*0df0*/  DFMA R22, R18, R22, R18 ;  /* 0x000000161216722b */ /* 0x000fe20000000012 */
[----:B------:R-:W1:Y:S11]  /*0e00*/  LDC.64 R18, c[0x0][0x380] ;  /* 0x0000e000ff127b82 */ /* 0x000e760000000a00 */
[----:B------:R-:W-:Y:S01]  /*0e10*/  @!P1 IMAD.IADD R26, R26, 0x1, -R15 ;  /* 0x000000011a1a9824 */ /* 0x000fe200078e0a0f */
[----:B0-----:R-:W-:Y:S01]  /*0e20*/  DMUL R24, R22, R20 ;  /* 0x0000001416187228 */ /* 0x001fe20000000000 */
[----:B------:R-:W-:Y:S01]  /*0e30*/  @!P1 VIADD R31, R31, 0x1 ;  /* 0x000000011f1f9836 */ /* 0x000fe20000000000 */
[----:B------:R-:W-:-:S02]  /*0e40*/  ISETP.NE.AND P1, PT, R32, RZ, PT ;  /* 0x000000ff2000720c */ /* 0x000fc40003f25270 */
[----:B------:R-:W-:Y:S02]  /*0e50*/  ISETP.GE.U32.AND P0, PT, R26, R15, PT ;  /* 0x0000000f1a00720c */ /* 0x000fe40003f06070 */
[----:B------:R-:W-:Y:S02]  /*0e60*/  LOP3.LUT R15, R13, R32, RZ, 0x3c, !PT ;  /* 0x000000200d0f7212 */ /* 0x000fe400078e3cff */
[----:B------:R-:W-:Y:S02]  /*0e70*/  DFMA R26, R24, -100, R20 ;  /* 0xc0590000181a782b */ /* 0x000fe40000000014 */
[----:B------:R-:W-:Y:S01]  /*0e80*/  ISETP.GE.AND P2, PT, R15, RZ, PT ;  /* 0x000000ff0f00720c */ /* 0x000fe20003f46270 */
[----:B-1----:R-:W-:-:S05]  /*0e90*/  IMAD.WIDE R18, R33, 0x4, R18 ;  /* 0x0000000421127825 */ /* 0x002fca00078e0212 */
[----:B------:R-:W-:Y:S01]  /*0ea0*/  DFMA R22, R22, R26, R24 ;  /* 0x0000001a1616722b */ /* 0x000fe20000000018 */
[----:B------:R-:W-:Y:S01]  /*0eb0*/  @P0 IADD3 R31, PT, PT, R31, 0x1, RZ ;  /* 0x000000011f1f0810 */ /* 0x000fe20007ffe0ff */
[----:B------:R0:W-:Y:S05]  /*0ec0*/  STG.E desc[UR6][R18.64], R17 ;  /* 0x0000001112007986 */ /* 0x0001ea000c101906 */
[----:B------:R-:W-:Y:S01]  /*0ed0*/  @!P2 IMAD.MOV R31, RZ, RZ, -R31 ;  /* 0x000000ffff1fa224 */ /* 0x000fe200078e0a1f */
[----:B------:R-:W-:Y:S02]  /*0ee0*/  @!P1 LOP3.LUT R31, RZ, R32, RZ, 0x33, !PT ;  /* 0x00000020ff1f9212 */ /* 0x000fe400078e33ff */
[----:B------:R-:W-:Y:S01]  /*0ef0*/  FFMA R15, RZ, 3.390625, R23 ;  /* 0x40590000ff0f7823 */ /* 0x000fe20000000017 */
[----:B------:R-:W-:-:S04]  /*0f00*/  FSETP.GEU.AND P1, PT, |R21|, 6.5827683646048100446e-37, PT ;  /* 0x036000001500780b */ /* 0x000fc80003f2e200 */
[----:B------:R-:W-:Y:S01]  /*0f10*/  FSETP.GT.AND P0, PT, |R15|, 1.469367938527859385e-39, PT ;  /* 0x001000000f00780b */ /* 0x000fe20003f04200 */
[----:B------:R-:W-:-:S04]  /*0f20*/  IMAD.MOV R15, RZ, RZ, -R31 ;  /* 0x000000ffff0f7224 */ /* 0x000fc800078e0a1f */
[----:B------:R-:W-:-:S08]  /*0f30*/  IMAD R32, R32, R15, R13 ;  /* 0x0000000f20207224 */ /* 0x000fd000078e020d */
[----:B0-----:R-:W-:Y:S05]  /*0f40*/  @P0 BRA P1, `(.L_x_30) ;  /* 0x0000000000100947 */ /* 0x001fea0000800000 */
[----:B------:R-:W-:-:S07]  /*0f50*/  MOV R26, 0xf70 ;  /* 0x00000f70001a7802 */ /* 0x000fce0000000f00 */
[----:B------:R-:W-:Y:S05]  /*0f60*/  CALL.REL.NOINC `($__internal_1_$__cuda_sm20_div_rn_f64_full) ;  /* 0x0000000800747944 */ /* 0x000fea0003c00000 */
[----:B------:R-:W-:Y:S01]  /*0f70*/  IMAD.MOV.U32 R22, RZ, RZ, R16 ;  /* 0x000000ffff167224 */ /* 0x000fe200078e0010 */
[----:B------:R-:W-:-:S07]  /*0f80*/  MOV R23, R17 ;  /* 0x0000001100177202 */ /* 0x000fce0000000f00 */
.L_x_30:
[----:B------:R-:W-:Y:S05]  /*0f90*/  BSYNC.RECONVERGENT B0 ;  /* 0x0000000000007941 */ /* 0x000fea0003800200 */
.L_x_29:
[----:B------:R-:W0:Y:S01]  /*0fa0*/  LDC R13, c[0x0][0x38c] ;  /* 0x0000e300ff0d7b82 */ /* 0x000e220000000800 */
[----:B------:R-:W-:Y:S01]  /*0fb0*/  SHF.R.U32.HI R21, RZ, 0x2, R10 ;  /* 0x00000002ff157819 */ /* 0x000fe2000001160a */
[----:B------:R-:W-:Y:S01]  /*0fc0*/  MUFU.RCP64H R19, 100 ;  /* 0x4059000000137908 */ /* 0x000fe20000001800 */
[----:B------:R-:W-:Y:S02]  /*0fd0*/  HFMA2 R18, -RZ, RZ, 0, 5.9604644775390625e-08 ;  /* 0x00000001ff127431 */ /* 0x000fe400000001ff */
[----:B------:R-:W-:Y:S01]  /*0fe0*/  IMAD.MOV.U32 R20, RZ, RZ, 0x0 ;  /* 0x00000000ff147424 */ /* 0x000fe200078e00ff */
[----:B------:R-:W-:Y:S01]  /*0ff0*/  LOP3.LUT R33, R21, R10, RZ, 0x3c, !PT ;  /* 0x0000000a15217212 */ /* 0x000fe200078e3cff */
[----:B------:R-:W-:Y:S01]  /*1000*/  IMAD.SHL.U32 R21, R0, 0x10, RZ ;  /* 0x0000001000157824 */ /* 0x000fe200078e00ff */
[----:B------:R-:W-:Y:S01]  /*1010*/  BSSY.RECONVERGENT B0, `(.L_x_31) ;  /* 0x000003b000007945 */ /* 0x000fe20003800200 */
[----:B------:R-:W-:Y:S02]  /*1020*/  IMAD R31, R8, R31, R8 ;  /* 0x0000001f081f7224 */ /* 0x000fe400078e0208 */
[----:B------:R-:W-:Y:S01]  /*1030*/  IMAD.SHL.U32 R10, R33, 0x2, RZ ;  /* 0x00000002210a7824 */ /* 0x000fe200078e00ff */
[----:B------:R-:W-:Y:S02]  /*1040*/  F2F.F32.F64 R23, R22 ;  /* 0x0000001600177310 */ /* 0x000fe40000301000 */
[----:B------:R-:W-:-:S02]  /*1050*/  IADD3 R31, PT, PT, R32, 0x1, R31 ;  /* 0x00000001201f7810 */ /* 0x000fc40007ffe01f */
[----:B------:R-:W-:Y:S01]  /*1060*/  LOP3.LUT R10, R0, R21, R10, 0x96, !PT ;  /* 0x00000015000a7212 */ /* 0x000fe200078e960a */
[----:B------:R-:W-:-:S03]  /*1070*/  IMAD.MOV.U32 R21, RZ, RZ, 0x40590000 ;  /* 0x40590000ff157424 */ /* 0x000fc600078e00ff */
[----:B------:R-:W-:Y:S01]  /*1080*/  LOP3.LUT R33, R10, R33, RZ, 0x3c, !PT ;  /* 0x000000210a217212 */ /* 0x000fe200078e3cff */
[----:B------:R-:W-:Y:S01]  /*1090*/  VIADD R10, R9, 0x2 ;  /* 0x00000002090a7836 */ /* 0x000fe20000000000 */
[----:B0-----:R-:W-:-:S04]  /*10a0*/  IABS R15, R13 ;  /* 0x0000000d000f7213 */ /* 0x001fc80000000000 */
[----:B------:R-:W-:Y:S01]  /*10b0*/  IABS R28, R10 ;  /* 0x0000000a001c7213 */ /* 0x000fe20000000000 */
[----:B------:R-:W0:Y:S08]  /*10c0*/  I2F.RP R24, R15 ;  /* 0x0000000f00187306 */ /* 0x000e300000209400 */
[----:B0-----:R-:W0:Y:S02]  /*10d0*/  MUFU.RCP R24, R24 ;  /* 0x0000001800187308 */ /* 0x001e240000001000 */
[----:B0-----:R-:W-:Y:S01]  /*10e0*/  VIADD R16, R24, 0xffffffe ;  /* 0x0ffffffe18107836 */ /* 0x001fe20000000000 */
[----:B------:R-:W-:-:S05]  /*10f0*/  DFMA R24, R18, -R20, 1 ;  /* 0x3ff000001218742b */ /* 0x000fca0000000814 */
[----:B------:R0:W1:Y:S02]  /*1100*/  F2I.FTZ.U32.TRUNC.NTZ R17, R16 ;  /* 0x0000001000117305 */ /* 0x000064000021f000 */
[----:B0-----:R-:W-:Y:S01]  /*1110*/  IMAD.MOV.U32 R16, RZ, RZ, RZ ;  /* 0x000000ffff107224 */ /* 0x001fe200078e00ff */
[----:B-1----:R-:W-:-:S05]  /*1120*/  IADD3 R26, PT, PT, RZ, -R17, RZ ;  /* 0x80000011ff1a7210 */ /* 0x002fca0007ffe0ff */
[----:B------:R-:W-:Y:S02]  /*1130*/  IMAD R27, R26, R15, RZ ;  /* 0x0000000f1a1b7224 */ /* 0x000fe400078e02ff */
[----:B------:R-:W-:Y:S02]  /*1140*/  IMAD.IADD R26, R33, 0x1, R6 ;  /* 0x00000001211a7824 */ /* 0x000fe400078e0206 */
[----:B------:R-:W-:Y:S01]  /*1150*/  IMAD.HI.U32 R27, R17, R27, R16 ;  /* 0x0000001b111b7227 */ /* 0x000fe200078e0010 */
[----:B------:R-:W-:-:S03]  /*1160*/  DFMA R16, R24, R24, R24 ;  /* 0x000000181810722b */ /* 0x000fc60000000018 */
[----:B------:R-:W-:-:S04]  /*1170*/  IMAD.HI.U32 R26, R26, 0x51eb851f, RZ ;  /* 0x51eb851f1a1a7827 */ /* 0x000fc800078e00ff */
[----:B------:R-:W-:Y:S01]  /*1180*/  IMAD.MOV.U32 R24, RZ, RZ, R28 ;  /* 0x000000ffff187224 */ /* 0x000fe200078e001c */
[----:B------:R-:W-:Y:S01]  /*1190*/  SHF.R.U32.HI R28, RZ, 0x5, R26 ;  /* 0x00000005ff1c7819 */ /* 0x000fe2000001161a */
[----:B------:R-:W-:Y:S02]  /*11a0*/  DFMA R16, R18, R16, R18 ;  /* 0x000000101210722b */ /* 0x000fe40000000012 */
[----:B------:R-:W-:-:S04]  /*11b0*/  IMAD.HI.U32 R26, R27, R24, RZ ;  /* 0x000000181b1a7227 */ /* 0x000fc800078e00ff */
[----:B------:R-:W-:Y:S01]  /*11c0*/  IMAD R28, R28, -0x64, R33 ;  /* 0xffffff9c1c1c7824 */ /* 0x000fe200078e0221 */
[----:B------:R-:W-:Y:S01]  /*11d0*/  IADD3 R25, PT, PT, -R26, RZ, RZ ;  /* 0x000000ff1a197210 */ /* 0x000fe20007ffe1ff */
[----:B------:R-:W-:-:S03]  /*11e0*/  DFMA R18, R16, -R20, 1 ;  /* 0x3ff000001012742b */ /* 0x000fc60000000814 */
[----:B------:R-:W-:Y:S01]  /*11f0*/  IADD3 R27, PT, PT, R7, -0x587c5, R28 ;  /* 0xfffa783b071b7810 */ /* 0x000fe20007ffe01c */
[----:B------:R-:W-:-:S03]  /*1200*/  IMAD R28, R15, R25, R24 ;  /* 0x000000190f1c7224 */ /* 0x000fc600078e0218 */
[----:B------:R-:W0:Y:S01]  /*1210*/  I2F.F64.U32 R20, R27 ;  /* 0x0000001b00147312 */ /* 0x000e220000201800 */
[----:B------:R-:W-:Y:S01]  /*1220*/  DFMA R16, R16, R18, R16 ;  /* 0x000000121010722b */ /* 0x000fe20000000010 */
[----:B------:R-:W-:Y:S01]  /*1230*/  ISETP.GT.U32.AND P1, PT, R15, R28, PT ;  /* 0x0000001c0f00720c */ /* 0x000fe20003f24070 */
[----:B------:R-:W1:Y:S06]  /*1240*/  LDC.64 R18, c[0x0][0x380] ;  /* 0x0000e000ff127b82 */ /* 0x000e6c0000000a00 */
[----:B0-----:R-:W-:-:S06]  /*1250*/  DMUL R24, R16, R20 ;  /* 0x0000001410187228 */ /* 0x001fcc0000000000 */
[----:B------:R-:W-:Y:S02]  /*1260*/  @!P1 IMAD.IADD R28, R28, 0x1, -R15 ;  /* 0x000000011c1c9824 */ /* 0x000fe400078e0a0f */
[----:B------:R-:W-:Y:S01]  /*1270*/  @!P1 VIADD R26, R26, 0x1 ;  /* 0x000000011a1a9836 */ /* 0x000fe20000000000 */
[----:B------:R-:W-:Y:S02]  /*1280*/  ISETP.NE.AND P1, PT, R13, RZ, PT ;  /* 0x000000ff0d00720c */ /* 0x000fe40003f25270 */
[----:B------:R-:W-:Y:S01]  /*1290*/  ISETP.GE.U32.AND P0, PT, R28, R15, PT ;  /* 0x0000000f1c00720c */ /* 0x000fe20003f06070 */
[----:B------:R-:W-:Y:S01]  /*12a0*/  DFMA R28, R24, -100, R20 ;  /* 0xc0590000181c782b */ /* 0x000fe20000000014 */
[----:B------:R-:W-:Y:S01]  /*12b0*/  LOP3.LUT R15, R10, R13, RZ, 0x3c, !PT ;  /* 0x0000000d0a0f7212 */ /* 0x000fe200078e3cff */
[----:B-1----:R-:W-:-:S03]  /*12c0*/  IMAD.WIDE R18, R31, 0x4, R18 ;  /* 0x000000041f127825 */ /* 0x002fc600078e0212 */
[----:B------:R-:W-:-:S03]  /*12d0*/  ISETP.GE.AND P2, PT, R15, RZ, PT ;  /* 0x000000ff0f00720c */ /* 0x000fc60003f46270 */
[----:B------:R-:W-:Y:S01]  /*12e0*/  DFMA R16, R16, R28, R24 ;  /* 0x0000001c1010722b */ /* 0x000fe20000000018 */
[----:B------:R0:W-:Y:S03]  /*12f0*/  STG.E desc[UR6][R18.64], R23 ;  /* 0x0000001712007986 */ /* 0x0001e6000c101906 */
[----:B------:R-:W-:-:S05]  /*1300*/  @P0 VIADD R26, R26, 0x1 ;  /* 0x000000011a1a0836 */ /* 0x000fca0000000000 */
[----:B------:R-:W-:Y:S01]  /*1310*/  MOV R31, R26 ;  /* 0x0000001a001f7202 */ /* 0x000fe20000000f00 */
[----:B------:R-:W-:-:S04]  /*1320*/  FFMA R15, RZ, 3.390625, R17 ;  /* 0x40590000ff0f7823 */ /* 0x000fc80000000011 */
[----:B------:R-:W-:Y:S01]  /*1330*/  @!P2 IMAD.MOV R31, RZ, RZ, -R31 ;  /* 0x000000ffff1fa224 */ /* 0x000fe200078e0a1f */
[----:B------:R-:W-:Y:S02]  /*1340*/  @!P1 LOP3.LUT R31, RZ, R13, RZ, 0x33, !PT ;  /* 0x0000000dff1f9212 */ /* 0x000fe400078e33ff */
[----:B------:R-:W-:Y:S02]  /*1350*/  FSETP.GT.AND P0, PT, |R15|, 1.469367938527859385e-39, PT ;  /* 0x001000000f00780b */ /* 0x000fe40003f04200 */
[----:B------:R-:W-:Y:S01]  /*1360*/  FSETP.GEU.AND P1, PT, |R21|, 6.5827683646048100446e-37, PT ;  /* 0x036000001500780b */ /* 0x000fe20003f2e200 */
[----:B------:R-:W-:-:S04]  /*1370*/  IMAD.MOV R15, RZ, RZ, -R31 ;  /* 0x000000ffff0f7224 */ /* 0x000fc800078e0a1f */
[----:B------:R-:W-:-:S08]  /*1380*/  IMAD R10, R13, R15, R10 ;  /* 0x0000000f0d0a7224 */ /* 0x000fd000078e020a */
[----:B0-----:R-:W-:Y:S05]  /*1390*/  @P0 BRA P1, `(.L_x_32) ;  /* 0x0000000000080947 */ /* 0x001fea0000800000 */
[----:B------:R-:W-:-:S07]  /*13a0*/  MOV R26, 0x13c0 ;  /* 0x000013c0001a7802 */ /* 0x000fce0000000f00 */
[----:B------:R-:W-:Y:S05]  /*13b0*/  CALL.REL.NOINC `($__internal_1_$__cuda_sm20_div_rn_f64_full) ;  /* 0x0000000400607944 */ /* 0x000fea0003c00000 */
.L_x_32:
[----:B------:R-:W-:Y:S05]  /*13c0*/  BSYNC.RECONVERGENT B0 ;  /* 0x0000000000007941 */ /* 0x000fea0003800200 */
.L_x_31:
[----:B------:R-:W0:Y:S01]  /*13d0*/  LDC R15, c[0x0][0x38c] ;  /* 0x0000e300ff0f7b82 */ /* 0x000e220000000800 */
[----:B------:R-:W-:Y:S01]  /*13e0*/  SHF.R.U32.HI R21, RZ, 0x2, R12 ;  /* 0x00000002ff157819 */ /* 0x000fe2000001160c */
[----:B------:R-:W-:Y:S01]  /*13f0*/  MUFU.RCP64H R19, 100 ;  /* 0x4059000000137908 */ /* 0x000fe20000001800 */
[----:B------:R-:W-:Y:S01]  /*1400*/  IMAD.MOV.U32 R20, RZ, RZ, 0x0 ;  /* 0x00000000ff147424 */ /* 0x000fe200078e00ff */
[----:B------:R-:W-:Y:S01]  /*1410*/  BSSY.RECONVERGENT B0, `(.L_x_33) ;  /* 0x0000041000007945 */ /* 0x000fe20003800200 */
[----:B------:R-:W-:Y:S01]  /*1420*/  LOP3.LUT R32, R21, R12, RZ, 0x3c, !PT ;  /* 0x0000000c15207212 */ /* 0x000fe200078e3cff */
[----:B------:R-:W-:Y:S01]  /*1430*/  HFMA2 R21, -RZ, RZ, 2.173828125, 0 ;  /* 0x40590000ff157431 */ /* 0x000fe200000001ff */
[----:B------:R-:W-:Y:S01]  /*1440*/  SHF.L.U32 R12, R33, 0x4, RZ ;  /* 0x00000004210c7819 */ /* 0x000fe200000006ff */
[----:B------:R-:W-:Y:S02]  /*1450*/  IMAD R31, R8, R31, R8 ;  /* 0x0000001f081f7224 */ /* 0x000fe400078e0208 */
[----:B------:R-:W-:Y:S01]  /*1460*/  IMAD.SHL.U32 R18, R32, 0x2, RZ ;  /* 0x0000000220127824 */ /* 0x000fe200078e00ff */
[----:B------:R-:W-:Y:S02]  /*1470*/  F2F.F32.F64 R17, R16 ;  /* 0x0000001000117310 */ /* 0x000fe40000301000 */
[----:B------:R-:W-:-:S02]  /*1480*/  IADD3 R31, PT, PT, R10, 0x1, R31 ;  /* 0x000000010a1f7810 */ /* 0x000fc40007ffe01f */
[----:B------:R-:W-:Y:S01]  /*1490*/  LOP3.LUT R23, R33, R12, R18, 0x96, !PT ;  /* 0x0000000c21177212 */ /* 0x000fe200078e9612 */
[----:B------:R-:W-:-:S03]  /*14a0*/  IMAD.MOV.U32 R18, RZ, RZ, 0x1 ;  /* 0x00000001ff127424 */ /* 0x000fc600078e00ff */
[----:B------:R-:W-:-:S04]  /*14b0*/  LOP3.LUT R32, R23, R32, RZ, 0x3c, !PT ;  /* 0x0000002017207212 */ /* 0x000fc800078e3cff */
[----:B------:R-:W-:Y:S02]  /*14c0*/  IADD3 R26, PT, PT, R32, R7, RZ ;  /* 0x00000007201a7210 */ /* 0x000fe40007ffe0ff */
[----:B0-----:R-:W-:-:S03]  /*14d0*/  IABS R25, R15 ;  /* 0x0000000f00197213 */ /* 0x001fc60000000000 */
[----:B------:R-:W-:Y:S01]  /*14e0*/  IMAD.HI.U32 R26, R26, 0x51eb851f, RZ ;  /* 0x51eb851f1a1a7827 */ /* 0x000fe200078e00ff */
[----:B------:R-:W0:Y:S08]  /*14f0*/  I2F.RP R22, R25 ;  /* 0x0000001900167306 */ /* 0x000e300000209400 */
[----:B0-----:R-:W0:Y:S02]  /*1500*/  MUFU.RCP R22, R22 ;  /* 0x0000001600167308 */ /* 0x001e240000001000 */
[----:B0-----:R-:W-:Y:S01]  /*1510*/  VIADD R13, R22, 0xffffffe ;  /* 0x0ffffffe160d7836 */ /* 0x001fe20000000000 */
[----:B------:R-:W-:-:S05]  /*1520*/  DFMA R22, R18, -R20, 1 ;  /* 0x3ff000001216742b */ /* 0x000fca0000000814 */
[----:B------:R-:W0:Y:S02]  /*1530*/  F2I.FTZ.U32.TRUNC.NTZ R13, R13 ;  /* 0x0000000d000d7305 */ /* 0x000e24000021f000 */
[----:B0-----:R-:W-:-:S04]  /*1540*/  IMAD.MOV R24, RZ, RZ, -R13 ;  /* 0x000000ffff187224 */ /* 0x001fc800078e0a0d */
[----:B------:R-:W-:Y:S02]  /*1550*/  IMAD.MOV.U32 R12, RZ, RZ, R24 ;  /* 0x000000ffff0c7224 */ /* 0x000fe400078e0018 */
[----:B------:R-:W-:Y:S02]  /*1560*/  VIADD R24, R9, 0x3 ;  /* 0x0000000309187836 */ /* 0x000fe40000000000 */
[----:B------:R-:W-:Y:S02]  /*1570*/  IMAD R27, R12, R25, RZ ;  /* 0x000000190c1b7224 */ /* 0x000fe400078e02ff */
[----:B------:R-:W-:Y:S01]  /*1580*/  IMAD.MOV.U32 R12, RZ, RZ, RZ ;  /* 0x000000ffff0c7224 */ /* 0x000fe200078e00ff */
[----:B------:R-:W-:-:S03]  /*1590*/  IABS R28, R24 ;  /* 0x00000018001c7213 */ /* 0x000fc60000000000 */
[----:B------:R-:W-:Y:S01]  /*15a0*/  IMAD.HI.U32 R27, R13, R27, R12 ;  /* 0x0000001b0d1b7227 */ /* 0x000fe200078e000c */
[----:B------:R-:W-:Y:S01]  /*15b0*/  DFMA R12, R22, R22, R22 ;  /* 0x00000016160c722b */ /* 0x000fe20000000016 */
[----:B------:R-:W-:Y:S02]  /*15c0*/  SHF.R.U32.HI R23, RZ, 0x5, R26 ;  /* 0x00000005ff177819 */ /* 0x000fe4000001161a */
[----:B------:R-:W-:-:S04]  /*15d0*/  IMAD.MOV.U32 R22, RZ, RZ, R28 ;  /* 0x000000ffff167224 */ /* 0x000fc800078e001c */
[----:B------:R-:W-:Y:S01]  /*15e0*/  IMAD.HI.U32 R26, R27, R22, RZ ;  /* 0x000000161b1a7227 */ /* 0x000fe200078e00ff */
[----:B------:R-:W-:-:S03]  /*15f0*/  DFMA R12, R18, R12, R18 ;  /* 0x0000000c120c722b */ /* 0x000fc60000000012 */
[----:B------:R-:W-:Y:S02]  /*1600*/  IMAD R18, R23, -0x64, R32 ;  /* 0xffffff9c17127824 */ /* 0x000fe400078e0220 */
[----:B------:R-:W-:-:S03]  /*1610*/  IMAD.MOV R28, RZ, RZ, -R26 ;  /* 0x000000ffff1c7224 */ /* 0x000fc600078e0a1a */
[----:B------:R-:W-:Y:S01]  /*1620*/  IADD3 R27, PT, PT, R18, R7, RZ ;  /* 0x00000007121b7210 */ /* 0x000fe20007ffe0ff */
[C---:B------:R-:W-:Y:S01]  /*1630*/  IMAD R28, R25.reuse, R28, R22 ;  /* 0x0000001c191c7224 */ /* 0x040fe200078e0216 */
[----:B------:R-:W-:Y:S02]  /*1640*/  DFMA R18, R12, -R20, 1 ;  /* 0x3ff000000c12742b */ /* 0x000fe40000000814 */
[----:B------:R-:W0:Y:S02]  /*1650*/  I2F.F64.U32 R20, R27 ;  /* 0x0000001b00147312 */ /* 0x000e240000201800 */
[----:B------:R-:W-:-:S04]  /*1660*/  ISETP.GT.U32.AND P1, PT, R25, R28, PT ;  /* 0x0000001c1900720c */ /* 0x000fc80003f24070 */
[----:B------:R-:W-:Y:S02]  /*1670*/  DFMA R12, R12, R18, R12 ;  /* 0x000000120c0c722b */ /* 0x000fe4000000000c */
[----:B------:R-:W1:Y:S06]  /*1680*/  LDC.64 R18, c[0x0][0x380] ;  /* 0x0000e000ff127b82 */ /* 0x000e6c0000000a00 */
[----:B0-----:R-:W-:Y:S01]  /*1690*/  DMUL R22, R12, R20 ;  /* 0x000000140c167228 */ /* 0x001fe20000000000 */
[----:B------:R-:W-:Y:S02]  /*16a0*/  @!P1 IMAD.IADD R28, R28, 0x1, -R25 ;  /* 0x000000011c1c9824 */ /* 0x000fe400078e0a19 */
[----:B------:R-:W-:Y:S01]  /*16b0*/  @!P1 VIADD R26, R26, 0x1 ;  /* 0x000000011a1a9836 */ /* 0x000fe20000000000 */
[----:B------:R-:W-:-:S02]  /*16c0*/  ISETP.NE.AND P1, PT, R15, RZ, PT ;  /* 0x000000ff0f00720c */ /* 0x000fc40003f25270 */
[----:B------:R-:W-:Y:S02]  /*16d0*/  ISETP.GE.U32.AND P0, PT, R28, R25, PT ;  /* 0x000000191c00720c */ /* 0x000fe40003f06070 */
[----:B------:R-:W-:Y:S01]  /*16e0*/  DFMA R28, R22, -100, R20 ;  /* 0xc0590000161c782b */ /* 0x000fe20000000014 */
[----:B------:R-:W-:-:S04]  /*16f0*/  LOP3.LUT R25, R24, R15, RZ, 0x3c, !PT ;  /* 0x0000000f18197212 */ /* 0x000fc800078e3cff */
[----:B------:R-:W-:-:S03]  /*1700*/  ISETP.GE.AND P2, PT, R25, RZ, PT ;  /* 0x000000ff1900720c */ /* 0x000fc60003f46270 */
[----:B------:R-:W-:Y:S01]  /*1710*/  DFMA R12, R12, R28, R22 ;  /* 0x0000001c0c0c722b */ /* 0x000fe20000000016 */
[----:B-1----:R-:W-:-:S04]  /*1720*/  IMAD.WIDE R18, R31, 0x4, R18 ;  /* 0x000000041f127825 */ /* 0x002fc800078e0212 */
[----:B------:R-:W-:Y:S01]  /*1730*/  @P0 VIADD R26, R26, 0x1 ;  /* 0x000000011a1a0836 */ /* 0x000fe20000000000 */
[----:B------:R0:W-:Y:S04]  /*1740*/  STG.E desc[UR6][R18.64], R17 ;  /* 0x0000001112007986 */ /* 0x0001e8000c101906 */
        /* <DEDUP_REMOVED lines=11> */
[----:B------:R-:W-:Y:S01]  /*1800*/  IMAD.MOV.U32 R12, RZ, RZ, R16 ;  /* 0x000000ffff0c7224 */ /* 0x000fe200078e0010 */
[----:B------:R-:W-:-:S07]  /*1810*/  MOV R13, R17 ;  /* 0x00000011000d7202 */ /* 0x000fce0000000f00 */
.L_x_34:
[----:B------:R-:W-:Y:S05]  /*1820*/  BSYNC.RECONVERGENT B0 ;  /* 0x0000000000007941 */ /* 0x000fea0003800200 */
.L_x_33:
[----:B------:R-:W0:Y:S01]  /*1830*/  LDC.64 R16, c[0x0][0x380] ;  /* 0x0000e000ff107b82 */ /* 0x000e220000000a00 */
[----:B------:R1:W2:Y:S01]  /*1840*/  F2F.F32.F64 R13, R12 ;  /* 0x0000000c000d7310 */ /* 0x0002a20000301000 */
[----:B------:R-:W-:Y:S01]  /*1850*/  IMAD R31, R8, R31, R8 ;  /* 0x0000001f081f7224 */ /* 0x000fe200078e0208 */
[----:B------:R-:W-:Y:S01]  /*1860*/  IADD3 R5, PT, PT, R5, 0x161f14, RZ ;  /* 0x00161f1405057810 */ /* 0x000fe20007ffe0ff */
[----:B------:R-:W-:Y:S02]  /*1870*/  VIADD R9, R9, 0x4 ;  /* 0x0000000409097836 */ /* 0x000fe40000000000 */
[----:B------:R-:W-:Y:S01]  /*1880*/  VIADD R7, R7, 0x161f14 ;  /* 0x00161f1407077836 */ /* 0x000fe20000000000 */
[----:B------:R-:W-:Y:S01]  /*1890*/  IADD3 R31, PT, PT, R10, 0x1, R31 ;  /* 0x000000010a1f7810 */ /* 0x000fe20007ffe01f */
[----:B------:R-:W-:Y:S01]  /*18a0*/  VIADD R6, R6, 0x161f14 ;  /* 0x00161f1406067836 */ /* 0x000fe20000000000 */
[----:B------:R-:W-:Y:S01]  /*18b0*/  ISETP.GE.AND P0, PT, R9, R14, PT ;  /* 0x0000000e0900720c */ /* 0x000fe20003f06270 */
[----:B------:R-:W-:Y:S01]  /*18c0*/  VIADD R4, R4, 0x161f14 ;  /* 0x00161f1404047836 */ /* 0x000fe20000000000 */
[----:B-1----:R-:W-:Y:S01]  /*18d0*/  MOV R12, R33 ;  /* 0x00000021000c7202 */ /* 0x002fe20000000f00 */
[----:B------:R-:W-:-:S02]  /*18e0*/  IMAD.MOV.U32 R10, RZ, RZ, R0 ;  /* 0x000000ffff0a7224 */ /* 0x000fc400078e0000 */
[----:B0-----:R-:W-:-:S04]  /*18f0*/  IMAD.WIDE R16, R31, 0x4, R16 ;  /* 0x000000041f107825 */ /* 0x001fc800078e0210 */
[----:B------:R-:W-:Y:S01]  /*1900*/  IMAD.MOV.U32 R31, RZ, RZ, R3 ;  /* 0x000000ffff1f7224 */ /* 0x000fe200078e0003 */
[----:B--2---:R1:W-:Y:S03]  /*1910*/  STG.E desc[UR6][R16.64], R13 ;  /* 0x0000000d10007986 */ /* 0x0043e6000c101906 */
[----:B------:R-:W-:Y:S05]  /*1920*/  @!P0 BRA `(.L_x_35) ;  /* 0xffffffec00988947 */ /* 0x000fea000383ffff */
[----:B------:R-:W-:Y:S05]  /*1930*/  EXIT ;  /* 0x000000000000794d */ /* 0x000fea0003800000 */
        .weak           $__internal_1_$__cuda_sm20_div_rn_f64_full
        .type           $__internal_1_$__cuda_sm20_div_rn_f64_full,@function
        .size           $__internal_1_$__cuda_sm20_div_rn_f64_full,(.L_x_43 - $__internal_1_$__cuda_sm20_div_rn_f64_full)
$__internal_1_$__cuda_sm20_div_rn_f64_full:
[C---:B------:R-:W-:Y:S01]  /*1940*/  FSETP.GEU.AND P0, PT, |R11|.reuse, 1.469367938527859385e-39, PT ;  /* 0x001000000b00780b */ /* 0x040fe20003f0e200 */
[----:B------:R-:W-:Y:S01]  /*1950*/  IMAD.U32 R18, RZ, RZ, UR4 ;  /* 0x00000004ff127e24 */ /* 0x000fe2000f8e00ff */
[----:B------:R-:W-:Y:S01]  /*1960*/  LOP3.LUT R13, R11, 0x800fffff, RZ, 0xc0, !PT ;  /* 0x800fffff0b0d7812 */ /* 0x000fe200078ec0ff */
[----:B------:R-:W-:Y:S01]  /*1970*/  IMAD.MOV.U32 R19, RZ, RZ, R11 ;  /* 0x000000ffff137224 */ /* 0x000fe200078e000b */
[----:B------:R-:W-:Y:S01]  /*1980*/  MOV R24, 0x1 ;  /* 0x0000000100187802 */ /* 0x000fe20000000f00 */
[----:B------:R-:W-:Y:S01]  /*1990*/  IMAD.U32 R16, RZ, RZ, UR4 ;  /* 0x00000004ff107e24 */ /* 0x000fe2000f8e00ff */
[----:B------:R-:W-:Y:S01]  /*19a0*/  LOP3.LUT R17, R13, 0x3ff00000, RZ, 0xfc, !PT ;  /* 0x3ff000000d117812 */ /* 0x000fe200078efcff */
[----:B------:R-:W-:Y:S01]  /*19b0*/  IMAD.MOV.U32 R15, RZ, RZ, 0x1ca00000 ;  /* 0x1ca00000ff0f7424 */ /* 0x000fe200078e00ff */
[C---:B------:R-:W-:Y:S01]  /*19c0*/  FSETP.GEU.AND P2, PT, |R21|.reuse, 1.469367938527859385e-39, PT ;  /* 0x001000001500780b */ /* 0x040fe20003f4e200 */
[----:B------:R-:W-:Y:S01]  /*19d0*/  BSSY.RECONVERGENT B2, `(.L_x_36) ;  /* 0x0000050000027945 */ /* 0x000fe20003800200 */
[----:B------:R-:W-:-:S02]  /*19e0*/  LOP3.LUT R13, R21, 0x7ff00000, RZ, 0xc0, !PT ;  /* 0x7ff00000150d7812 */ /* 0x000fc400078ec0ff */
[----:B------:R-:W-:Y:S01]  /*19f0*/  LOP3.LUT R28, R11, 0x7ff00000, RZ, 0xc0, !PT ;  /* 0x7ff000000b1c7812 */ /* 0x000fe200078ec0ff */
[----:B------:R-:W-:Y:S01]  /*1a00*/  @!P0 DMUL R16, R18, 8.98846567431157953865e+307 ;  /* 0x7fe0000012108828 */ /* 0x000fe20000000000 */
[----:B------:R-:W-:Y:S02]  /*1a10*/  MOV R27, R13 ;  /* 0x0000000d001b7202 */ /* 0x000fe40000000f00 */
[----:B------:R-:W-:-:S03]  /*1a20*/  ISETP.GE.U32.AND P1, PT, R13, R28, PT ;  /* 0x0000001c0d00720c */ /* 0x000fc60003f26070 */
[----:B------:R-:W0:Y:S01]  /*1a30*/  MUFU.RCP64H R25, R17 ;  /* 0x0000001100197308 */ /* 0x000e220000001800 */
[----:B------:R-:W-:Y:S02]  /*1a40*/  SEL R23, R15, 0x63400000, !P1 ;  /* 0x634000000f177807 */ /* 0x000fe40004800000 */
[----:B------:R-:W-:Y:S02]  /*1a50*/  @!P2 LOP3.LUT R22, R19, 0x7ff00000, RZ, 0xc0, !PT ;  /* 0x7ff000001316a812 */ /* 0x000fe400078ec0ff */
[----:B------:R-:W-:Y:S02]  /*1a60*/  LOP3.LUT R23, R23, 0x800fffff, R21, 0xf8, !PT ;  /* 0x800fffff17177812 */ /* 0x000fe400078ef815 */
[----:B------:R-:W-:Y:S02]  /*1a70*/  @!P2 ISETP.GE.U32.AND P3, PT, R13, R22, PT ;  /* 0x000000160d00a20c */ /* 0x000fe40003f66070 */
[----:B------:R-:W-:-:S05]  /*1a80*/  @!P0 LOP3.LUT R28, R17, 0x7ff00000, RZ, 0xc0, !PT ;  /* 0x7ff00000111c8812 */ /* 0x000fca00078ec0ff */
[----:B------:R-:W-:Y:S01]  /*1a90*/  VIADD R30, R28, 0xffffffff ;  /* 0xffffffff1c1e7836 */ /* 0x000fe20000000000 */
[----:B0-----:R-:W-:-:S08]  /*1aa0*/  DFMA R36, R24, -R16, 1 ;  /* 0x3ff000001824742b */ /* 0x001fd00000000810 */
[----:B------:R-:W-:-:S08]  /*1ab0*/  DFMA R36, R36, R36, R36 ;  /* 0x000000242424722b */ /* 0x000fd00000000024 */
[----:B------:R-:W-:Y:S01]  /*1ac0*/  DFMA R36, R24, R36, R24 ;  /* 0x000000241824722b */ /* 0x000fe20000000018 */
[----:B------:R-:W-:Y:S01]  /*1ad0*/  @!P2 SEL R25, R15, 0x63400000, !P3 ;  /* 0x634000000f19a807 */ /* 0x000fe20005800000 */
[----:B------:R-:W-:-:S03]  /*1ae0*/  @!P2 IMAD.MOV.U32 R24, RZ, RZ, RZ ;  /* 0x000000ffff18a224 */ /* 0x000fc600078e00ff */
[----:B------:R-:W-:-:S03]  /*1af0*/  @!P2 LOP3.LUT R22, R25, 0x80000000, R21, 0xf8, !PT ;  /* 0x800000001916a812 */ /* 0x000fc600078ef815 */
[----:B------:R-:W-:Y:S01]  /*1b00*/  DFMA R38, R36, -R16, 1 ;  /* 0x3ff000002426742b */ /* 0x000fe20000000810 */
[----:B------:R-:W-:Y:S01]  /*1b10*/  @!P2 LOP3.LUT R25, R22, 0x100000, RZ, 0xfc, !PT ;  /* 0x001000001619a812 */ /* 0x000fe200078efcff */
[----:B------:R-:W-:-:S06]  /*1b20*/  IMAD.MOV.U32 R22, RZ, RZ, R20 ;  /* 0x000000ffff167224 */ /* 0x000fcc00078e0014 */
[----:B------:R-:W-:Y:S02]  /*1b30*/  DFMA R38, R36, R38, R36 ;  /* 0x000000262426722b */ /* 0x000fe40000000024 */
[----:B------:R-:W-:-:S08]  /*1b40*/  @!P2 DFMA R22, R22, 2, -R24 ;  /* 0x400000001616a82b */ /* 0x000fd00000000818 */
[----:B------:R-:W-:Y:S02]  /*1b50*/  DMUL R36, R38, R22 ;  /* 0x0000001626247228 */ /* 0x000fe40000000000 */
[----:B------:R-:W-:-:S05]  /*1b60*/  @!P2 LOP3.LUT R27, R23, 0x7ff00000, RZ, 0xc0, !PT ;  /* 0x7ff00000171ba812 */ /* 0x000fca00078ec0ff */
[----:B------:R-:W-:Y:S01]  /*1b70*/  VIADD R29, R27, 0xffffffff ;  /* 0xffffffff1b1d7836 */ /* 0x000fe20000000000 */
[----:B------:R-:W-:-:S04]  /*1b80*/  DFMA R24, R36, -R16, R22 ;  /* 0x800000102418722b */ /* 0x000fc80000000016 */
[----:B------:R-:W-:-:S04]  /*1b90*/  ISETP.GT.U32.AND P0, PT, R29, 0x7feffffe, PT ;  /* 0x7feffffe1d00780c */ /* 0x000fc80003f04070 */
[----:B------:R-:W-:Y:S01]  /*1ba0*/  ISETP.GT.U32.OR P0, PT, R30, 0x7feffffe, P0 ;  /* 0x7feffffe1e00780c */ /* 0x000fe20000704470 */
[----:B------:R-:W-:-:S12]  /*1bb0*/  DFMA R24, R38, R24, R36 ;  /* 0x000000182618722b */ /* 0x000fd80000000024 */
[----:B------:R-:W-:Y:S05]  /*1bc0*/  @P0 BRA `(.L_x_37) ;  /* 0x00000000006c0947 */ /* 0x000fea0003800000 */
[----:B------:R-:W-:Y:S01]  /*1bd0*/  LOP3.LUT R20, R19, 0x7ff00000, RZ, 0xc0, !PT ;  /* 0x7ff0000013147812 */ /* 0x000fe200078ec0ff */
[----:B------:R-:W-:-:S03]  /*1be0*/  IMAD.MOV.U32 R28, RZ, RZ, RZ ;  /* 0x000000ffff1c7224 */ /* 0x000fc600078e00ff */
[CC--:B------:R-:W-:Y:S02]  /*1bf0*/  VIADDMNMX R21, R13.reuse, -R20.reuse, 0xb9600000, !PT ;  /* 0xb96000000d157446 */ /* 0x0c0fe40007800914 */
[----:B------:R-:W-:Y:S02]  /*1c00*/  ISETP.GE.U32.AND P0, PT, R13, R20, PT ;  /* 0x000000140d00720c */ /* 0x000fe40003f06070 */
[----:B------:R-:W-:Y:S02]  /*1c10*/  VIMNMX R21, PT, PT, R21, 0x46a00000, PT ;  /* 0x46a0000015157848 */ /* 0x000fe40003fe0100 */
[----:B------:R-:W-:-:S05]  /*1c20*/  SEL R20, R15, 0x63400000, !P0 ;  /* 0x634000000f147807 */ /* 0x000fca0004000000 */
[----:B------:R-:W-:-:S05]  /*1c30*/  IMAD.IADD R20, R21, 0x1, -R20 ;  /* 0x0000000115147824 */ /* 0x000fca00078e0a14 */
[----:B------:R-:W-:-:S06]  /*1c40*/  IADD3 R29, PT, PT, R20, 0x7fe00000, RZ ;  /* 0x7fe00000141d7810 */ /* 0x000fcc0007ffe0ff */
[----:B------:R-:W-:-:S10]  /*1c50*/  DMUL R36, R24, R28 ;  /* 0x0000001c18247228 */ /* 0x000fd40000000000 */
[----:B------:R-:W-:-:S13]  /*1c60*/  FSETP.GTU.AND P0, PT, |R37|, 1.469367938527859385e-39, PT ;  /* 0x001000002500780b */ /* 0x000fda0003f0c200 */
[----:B------:R-:W-:Y:S05]  /*1c70*/  @P0 BRA `(.L_x_38) ;  /* 0x0000000000940947 */ /* 0x000fea0003800000 */
[----:B------:R-:W-:Y:S01]  /*1c80*/  DFMA R16, R24, -R16, R22 ;  /* 0x800000101810722b */ /* 0x000fe20000000016 */
[----:B------:R-:W-:-:S09]  /*1c90*/  IMAD.MOV.U32 R28, RZ, RZ, RZ ;  /* 0x000000ffff1c7224 */ /* 0x000fd200078e00ff */
[C---:B------:R-:W-:Y:S02]  /*1ca0*/  FSETP.NEU.AND P0, PT, R17.reuse, RZ, PT ;  /* 0x000000ff1100720b */ /* 0x040fe40003f0d000 */
[----:B------:R-:W-:-:S04]  /*1cb0*/  LOP3.LUT R13, R17, 0x80000000, R19, 0x48, !PT ;  /* 0x80000000110d7812 */ /* 0x000fc800078e4813 */
[----:B------:R-:W-:-:S07]  /*1cc0*/  LOP3.LUT R29, R13, R29, RZ, 0xfc, !PT ;  /* 0x0000001d0d1d7212 */ /* 0x000fce00078efcff */
[----:B------:R-:W-:Y:S05]  /*1cd0*/  @!P0 BRA `(.L_x_38) ;  /* 0x00000000007c8947 */ /* 0x000fea0003800000 */
[----:B------:R-:W-:Y:S01]  /*1ce0*/  IMAD.MOV R17, RZ, RZ, -R20 ;  /* 0x000000ffff117224 */ /* 0x000fe200078e0a14 */
[----:B------:R-:W-:Y:S02]  /*1cf0*/  MOV R16, RZ ;  /* 0x000000ff00107202 */ /* 0x000fe40000000f00 */
[----:B------:R-:W-:-:S04]  /*1d00*/  IADD3 R20, PT, PT, -R20, -0x43300000, RZ ;  /* 0xbcd0000014147810 */ /* 0x000fc80007ffe1ff */
[----:B------:R-:W-:Y:S02]  /*1d10*/  DFMA R16, R36, -R16, R24 ;  /* 0x800000102410722b */ /* 0x000fe40000000018 */
[----:B------:R-:W-:-:S08]  /*1d20*/  DMUL.RP R24, R24, R28 ;  /* 0x0000001c18187228 */ /* 0x000fd00000008000 */
[----:B------:R-:W-:Y:S02]  /*1d30*/  FSETP.NEU.AND P0, PT, |R17|, R20, PT ;  /* 0x000000141100720b */ /* 0x000fe40003f0d200 */
[----:B------:R-:W-:Y:S02]  /*1d40*/  LOP3.LUT R13, R25, R13, RZ, 0x3c, !PT ;  /* 0x0000000d190d7212 */ /* 0x000fe400078e3cff */
[----:B------:R-:W-:Y:S02]  /*1d50*/  FSEL R36, R24, R36, !P0 ;  /* 0x0000002418247208 */ /* 0x000fe40004000000 */
[----:B------:R-:W-:Y:S01]  /*1d60*/  FSEL R37, R13, R37, !P0 ;  /* 0x000000250d257208 */ /* 0x000fe20004000000 */
[----:B------:R-:W-:Y:S06]  /*1d70*/  BRA `(.L_x_38) ;  /* 0x0000000000547947 */ /* 0x000fec0003800000 */
.L_x_37:
[----:B------:R-:W-:-:S14]  /*1d80*/  DSETP.NAN.AND P0, PT, R20, R20, PT ;  /* 0x000000141400722a */ /* 0x000fdc0003f08000 */
[----:B------:R-:W-:Y:S05]  /*1d90*/  @P0 BRA `(.L_x_39) ;  /* 0x0000000000440947 */ /* 0x000fea0003800000 */
[----:B------:R-:W-:-:S14]  /*1da0*/  DSETP.NAN.AND P0, PT, R18, R18, PT ;  /* 0x000000121200722a */ /* 0x000fdc0003f08000 */
[----:B------:R-:W-:Y:S05]  /*1db0*/  @P0 BRA `(.L_x_40) ;  /* 0x0000000000300947 */ /* 0x000fea0003800000 */
[----:B------:R-:W-:Y:S01]  /*1dc0*/  ISETP.NE.AND P0, PT, R27, R28, PT ;  /* 0x0000001c1b00720c */ /* 0x000fe20003f05270 */
[----:B------:R-:W-:Y:S02]  /*1dd0*/  IMAD.MOV.U32 R36, RZ, RZ, 0x0 ;  /* 0x00000000ff247424 */ /* 0x000fe400078e00ff */
[----:B------:R-:W-:-:S10]  /*1de0*/  IMAD.MOV.U32 R37, RZ, RZ, -0x80000 ;  /* 0xfff80000ff257424 */ /* 0x000fd400078e00ff */
[----:B------:R-:W-:Y:S05]  /*1df0*/  @!P0 BRA `(.L_x_38) ;  /* 0x0000000000348947 */ /* 0x000fea0003800000 */
[----:B------:R-:W-:Y:S02]  /*1e00*/  ISETP.NE.AND P0, PT, R27, 0x7ff00000, PT ;  /* 0x7ff000001b00780c */ /* 0x000fe40003f05270 */
[----:B------:R-:W-:Y:S02]  /*1e10*/  LOP3.LUT R37, R21, 0x80000000, R19, 0x48, !PT ;  /* 0x8000000015257812 */ /* 0x000fe400078e4813 */
[----:B------:R-:W-:-:S13]  /*1e20*/  ISETP.EQ.OR P0, PT, R28, RZ, !P0 ;  /* 0x000000ff1c00720c */ /* 0x000fda0004702670 */
[----:B------:R-:W-:Y:S01]  /*1e30*/  @P0 LOP3.LUT R13, R37, 0x7ff00000, RZ, 0xfc, !PT ;  /* 0x7ff00000250d0812 */ /* 0x000fe200078efcff */
[----:B------:R-:W-:Y:S01]  /*1e40*/  @!P0 IMAD.MOV.U32 R36, RZ, RZ, RZ ;  /* 0x000000ffff248224 */ /* 0x000fe200078e00ff */
[----:B------:R-:W-:-:S03]  /*1e50*/  @P0 MOV R36, RZ ;  /* 0x000000ff00240202 */ /* 0x000fc60000000f00 */
[----:B------:R-:W-:Y:S01]  /*1e60*/  @P0 IMAD.MOV.U32 R37, RZ, RZ, R13 ;  /* 0x000000ffff250224 */ /* 0x000fe200078e000d */
[----:B------:R-:W-:Y:S06]  /*1e70*/  BRA `(.L_x_38) ;  /* 0x0000000000147947 */ /* 0x000fec0003800000 */
.L_x_40:
[----:B------:R-:W-:Y:S01]  /*1e80*/  LOP3.LUT R37, R19, 0x80000, RZ, 0xfc, !PT ;  /* 0x0008000013257812 */ /* 0x000fe200078efcff */
[----:B------:R-:W-:Y:S01]  /*1e90*/  IMAD.MOV.U32 R36, RZ, RZ, R18 ;  /* 0x000000ffff247224 */ /* 0x000fe200078e0012 */
[----:B------:R-:W-:Y:S06]  /*1ea0*/  BRA `(.L_x_38) ;  /* 0x0000000000087947 */ /* 0x000fec0003800000 */
.L_x_39:
[----:B------:R-:W-:Y:S01]  /*1eb0*/  LOP3.LUT R37, R21, 0x80000, RZ, 0xfc, !PT ;  /* 0x0008000015257812 */ /* 0x000fe200078efcff */
[----:B------:R-:W-:-:S07]  /*1ec0*/  IMAD.MOV.U32 R36, RZ, RZ, R20 ;  /* 0x000000ffff247224 */ /* 0x000fce00078e0014 */
.L_x_38:
[----:B------:R-:W-:Y:S05]  /*1ed0*/  BSYNC.RECONVERGENT B2 ;  /* 0x0000000000027941 */ /* 0x000fea0003800200 */
.L_x_36:
[----:B------:R-:W-:Y:S01]  /*1ee0*/  IMAD.MOV.U32 R27, RZ, RZ, 0x0 ;  /* 0x00000000ff1b7424 */ /* 0x000fe200078e00ff */
[----:B------:R-:W-:Y:S01]  /*1ef0*/  MOV R16, R36 ;  /* 0x0000002400107202 */ /* 0x000fe20000000f00 */
[----:B------:R-:W-:Y:S02]  /*1f00*/  IMAD.MOV.U32 R17, RZ, RZ, R37 ;  /* 0x000000ffff117224 */ /* 0x000fe400078e0025 */
[----:B------:R-:W-:Y:S05]  /*1f10*/  RET.REL.NODEC R26 `(_Z4initPfii) ;  /* 0xffffffe01a387950 */ /* 0x000fea0003c3ffff */
.L_x_41:
        /* <DEDUP_REMOVED lines=14> */
.L_x_43:


//--------------------- .nv.global.init           --------------------------
	.section	.nv.global.init,"aw",@progbits
	.align	4
.nv.global.init:
	.type		mrg32k3aM1SubSeq,@object
	.size		mrg32k3aM1SubSeq,(mrg32k3aM2SubSeq - mrg32k3aM1SubSeq)
mrg32k3aM1SubSeq:
        /*0000*/ 	.byte	0x0b, 0xcc, 0xee, 0x04, 0x73, 0x29, 0x8b, 0x6f, 0xf6, 0x53, 0x03, 0xf6, 0x23, 0xf6, 0xea, 0xda
        /* <DEDUP_REMOVED lines=125> */
	.type		mrg32k3aM2SubSeq,@object
	.size		mrg32k3aM2SubSeq,(mrg32k3aM1 - mrg32k3aM2SubSeq)
mrg32k3aM2SubSeq:
        /* <DEDUP_REMOVED lines=126> */
	.type		mrg32k3aM1,@object
	.size		mrg32k3aM1,(mrg32k3aM1Seq - mrg32k3aM1)
mrg32k3aM1:
        /* <DEDUP_REMOVED lines=144> */
	.type		mrg32k3aM1Seq,@object
	.size		mrg32k3aM1Seq,(mrg32k3aM2 - mrg32k3aM1Seq)
mrg32k3aM1Seq:
        /* <DEDUP_REMOVED lines=144> */
	.type		mrg32k3aM2,@object
	.size		mrg32k3aM2,(mrg32k3aM2Seq - mrg32k3aM2)
mrg32k3aM2:
        /* <DEDUP_REMOVED lines=144> */
	.type		mrg32k3aM2Seq,@object
	.size		mrg32k3aM2Seq,(precalc_xorwow_matrix - mrg32k3aM2Seq)
mrg32k3aM2Seq:
        /* <DEDUP_REMOVED lines=144> */
	.type		precalc_xorwow_matrix,@object
	.size		precalc_xorwow_matrix,(precalc_xorwow_offset_matrix - precalc_xorwow_matrix)
precalc_xorwow_matrix:
        /* <DEDUP_REMOVED lines=6400> */
	.type		precalc_xorwow_offset_matrix,@object
	.size		precalc_xorwow_offset_matrix,($str - precalc_xorwow_offset_matrix)
precalc_xorwow_offset_matrix:
        /* <DEDUP_REMOVED lines=6400> */
	.type		$str,@object
	.size		$str,(.L_12 - $str)
$str:
        /*353c0*/ 	.byte	0x5b, 0x69, 0x74, 0x72, 0x5d, 0x3a, 0x20, 0x25, 0x64, 0x2c, 0x20, 0x5b, 0x64, 0x69, 0x66, 0x66
        /*353d0*/ 	.byte	0x5d, 0x3a, 0x20, 0x25, 0x66, 0x0a, 0x00
.L_12:


//--------------------- .nv.shared.reserved.0     --------------------------
	.section	.nv.shared.reserved.0,"aw",@nobits
	.weak		__nv_reservedSMEM_offset_0_alias
	.size		__nv_reservedSMEM_offset_0_alias, 0, 64
	.other		__nv_reservedSMEM_offset_0_alias,@"STO_CUDA_RESERVED_SHARED STV_DEFAULT"
__nv_reservedSMEM_offset_0_alias:
	.zero		0
	.zero		64


//--------------------- .nv.global                --------------------------
	.section	.nv.global,"aw",@nobits
	.align	4
.nv.global:
	.type		diff,@object
	.size		diff,(Itr - diff)
	.other		diff,@"STV_DEFAULT STO_CUDA_MANAGED"
diff:
	.zero		4
	.type		Itr,@object
	.size		Itr,(done - Itr)
	.other		Itr,@"STV_DEFAULT STO_CUDA_MANAGED"
Itr:
	.zero		4
	.type		done,@object
	.size		done,(.L_11 - done)
	.other		done,@"STV_DEFAULT STO_CUDA_MANAGED"
done:
	.zero		1
.L_11:


//--------------------- .nv.constant0._Z6solverPfii --------------------------
	.section	.nv.constant0._Z6solverPfii,"a",@progbits
	.sectionflags	@""
	.align	4
.nv.constant0._Z6solverPfii:
	.zero		912


//--------------------- .nv.constant0._Z4initPfii --------------------------
	.section	.nv.constant0._Z4initPfii,"a",@progbits
	.sectionflags	@""
	.align	4
.nv.constant0._Z4initPfii:
	.zero		912


//--------------------- SYMBOLS --------------------------

	.type		.nv.reservedSmem.offset0,@object
	.size		.nv.reservedSmem.offset0,0x4
	.type		vprintf,@function
